// auto-generated by cutlass_sweep.gemm — config: {"arch": "sm_90", "cluster_m": 1, "cluster_n": 1, "dtype": "bf16", "dtype_b": "bf16", "layout": "nt", "stages": 3, "tile_k": 128, "tile_m": 256, "tile_n": 256}
#include "cutlass/cutlass.h"
#include "cutlass/gemm/collective/collective_builder.hpp"
#include "cutlass/gemm/device/gemm_universal_adapter.h"
#include "cutlass/gemm/kernel/gemm_universal.hpp"
#include "cutlass/epilogue/collective/collective_builder.hpp"

using ElemA = cutlass::bfloat16_t;
using ElemB = cutlass::bfloat16_t;
using ElemCD = cutlass::bfloat16_t;
using Acc  = float;
using TileShape    = cute::Shape<cute::_256, cute::_256, cute::_128>;
using ClusterShape = cute::Shape<cute::_1, cute::_1, cute::_1>;

using CollectiveEpilogue = typename cutlass::epilogue::collective::CollectiveBuilder<
    cutlass::arch::Sm90, cutlass::arch::OpClassTensorOp,
    TileShape, ClusterShape,
    cutlass::epilogue::collective::EpilogueTileAuto,
    Acc, Acc,
    ElemCD, cutlass::layout::RowMajor, 128 / cutlass::sizeof_bits<ElemCD>::value,
    ElemCD, cutlass::layout::RowMajor, 128 / cutlass::sizeof_bits<ElemCD>::value,
    cutlass::epilogue::collective::EpilogueScheduleAuto
  >::CollectiveOp;

using CollectiveMainloop = typename cutlass::gemm::collective::CollectiveBuilder<
    cutlass::arch::Sm90, cutlass::arch::OpClassTensorOp,
    ElemA, cutlass::layout::RowMajor, 128 / cutlass::sizeof_bits<ElemA>::value,
    ElemB, cutlass::layout::ColumnMajor, 128 / cutlass::sizeof_bits<ElemB>::value,
    Acc,
    TileShape, ClusterShape,
    cutlass::gemm::collective::StageCount<3>,
    cutlass::gemm::collective::KernelScheduleAuto
  >::CollectiveOp;

using GemmKernel = cutlass::gemm::kernel::GemmUniversal<
    cute::Shape<int,int,int,int>,
    CollectiveMainloop,
    CollectiveEpilogue
>;
using Gemm = cutlass::gemm::device::GemmUniversalAdapter<GemmKernel>;

// Force the device kernel symbol into the cubin without needing a host main.
auto* _anchor = &cutlass::device_kernel<GemmKernel>;


// ===== COMPILED SASS (sm_90a) =====

	.target	sm_90a

	.elftype	@"ET_EXEC"


//--------------------- .note.nv.tkinfo           --------------------------
	.section	.note.nv.tkinfo,"",@"SHT_NOTE"
	.sectionflags	@"SHF_NOTE_NV_TKINFO"
	.tkinfo
        /*0018*/ 	.word	0x00000002
        /*0030*/ 	.string	""
        /*0030*/ 	.string	"ptxas"
        /*0030*/ 	.string	"Cuda compilation tools, release 13.0, V13.0.88"
        /*0030*/ 	.string	"Build cuda_13.0.r13.0/compiler.36424714_0"
        /*0030*/ 	.string	"-arch sm_90a -m 64 "



//--------------------- .note.nv.cuinfo           --------------------------
	.section	.note.nv.cuinfo,"",@"SHT_NOTE"
	.sectionflags	@"SHF_NOTE_NV_CUINFO"
        /*0018*/ 	.short	0x0002
        /*001a*/ 	.short	0x005a
        /*001c*/ 	.short	0x0082
	.zero		2


//--------------------- .nv.info                  --------------------------
	.section	.nv.info,"",@"SHT_CUDA_INFO"
	.align	4


	//----- nvinfo : EIATTR_REGCOUNT
	.align		4
        /*0000*/ 	.byte	0x04, 0x2f
        /*0002*/ 	.short	(.L_15 - .L_14)
	.align		4
.L_14:
        /*0004*/ 	.word	index@(_ZN7cutlass13device_kernelINS_4gemm6kernel13GemmUniversalIN4cute5tupleIJiiiiEEENS1_10collective13CollectiveMmaINS1_34MainloopSm90TmaGmmaWarpSpecializedILi3ENS5_IJNS4_1CILi1EEESB_SB_EEENS1_35KernelTmaWarpSpecializedCooperativeEEENS5_IJNSA_ILi256EEESF_NSA_ILi128EEEEEENS_10bfloat16_tENS5_IJlSB_lEEESI_SJ_NS4_8TiledMMAINS4_8MMA_AtomIJNS4_4SM904GMMA28MMA_64x256x16_F32BF16BF16_SSILNSN_5MajorE0ELSP_0ELNSN_7ScaleInE1ELSQ_1EEEEEENS4_6LayoutINS5_IJNSA_ILi2EEESB_SB_EEENS5_IJSB_NSA_ILi0EEESW_EEEEENS5_IJNS4_10UnderscoreESZ_SZ_EEEEENS4_13SM90_TMA_LOADENS4_14ComposedLayoutINS4_7SwizzleILi3ELi4ELi3EEENS4_18smem_ptr_flag_bitsILi16EEENST_INS5_IJNSA_ILi8EEENSA_ILi64EEEEEENS5_IJS19_SB_EEEEEEEvNS4_8identityES12_S1D_vS1E_EENS_8epilogue10collective6detail29Sm90TmaWarpSpecializedAdapterINS1H_15DefaultEpilogueISI_SJ_SJ_NS1G_6thread17LinearCombinationISI_Li1EffLNS1L_9ScaleType4KindE0ELNS_15FloatRoundStyleE2ESI_EENS1_15EpilogueDefaultEEEEEvvEEEEvNT_6ParamsE)
        /*0008*/ 	.word	0x000000a8


	//----- nvinfo : EIATTR_FRAME_SIZE
	.align		4
.L_15:
        /*000c*/ 	.byte	0x04, 0x11
        /*000e*/ 	.short	(.L_17 - .L_16)
	.align		4
.L_16:
        /*0010*/ 	.word	index@(_ZN7cutlass13device_kernelINS_4gemm6kernel13GemmUniversalIN4cute5tupleIJiiiiEEENS1_10collective13CollectiveMmaINS1_34MainloopSm90TmaGmmaWarpSpecializedILi3ENS5_IJNS4_1CILi1EEESB_SB_EEENS1_35KernelTmaWarpSpecializedCooperativeEEENS5_IJNSA_ILi256EEESF_NSA_ILi128EEEEEENS_10bfloat16_tENS5_IJlSB_lEEESI_SJ_NS4_8TiledMMAINS4_8MMA_AtomIJNS4_4SM904GMMA28MMA_64x256x16_F32BF16BF16_SSILNSN_5MajorE0ELSP_0ELNSN_7ScaleInE1ELSQ_1EEEEEENS4_6LayoutINS5_IJNSA_ILi2EEESB_SB_EEENS5_IJSB_NSA_ILi0EEESW_EEEEENS5_IJNS4_10UnderscoreESZ_SZ_EEEEENS4_13SM90_TMA_LOADENS4_14ComposedLayoutINS4_7SwizzleILi3ELi4ELi3EEENS4_18smem_ptr_flag_bitsILi16EEENST_INS5_IJNSA_ILi8EEENSA_ILi64EEEEEENS5_IJS19_SB_EEEEEEEvNS4_8identityES12_S1D_vS1E_EENS_8epilogue10collective6detail29Sm90TmaWarpSpecializedAdapterINS1H_15DefaultEpilogueISI_SJ_SJ_NS1G_6thread17LinearCombinationISI_Li1EffLNS1L_9ScaleType4KindE0ELNS_15FloatRoundStyleE2ESI_EENS1_15EpilogueDefaultEEEEEvvEEEEvNT_6ParamsE)
        /*0014*/ 	.word	0x00000cf0


	//----- nvinfo : EIATTR_MIN_STACK_SIZE
	.align		4
.L_17:
        /*0018*/ 	.byte	0x04, 0x12
        /*001a*/ 	.short	(.L_19 - .L_18)
	.align		4
.L_18:
        /*001c*/ 	.word	index@(_ZN7cutlass13device_kernelINS_4gemm6kernel13GemmUniversalIN4cute5tupleIJiiiiEEENS1_10collective13CollectiveMmaINS1_34MainloopSm90TmaGmmaWarpSpecializedILi3ENS5_IJNS4_1CILi1EEESB_SB_EEENS1_35KernelTmaWarpSpecializedCooperativeEEENS5_IJNSA_ILi256EEESF_NSA_ILi128EEEEEENS_10bfloat16_tENS5_IJlSB_lEEESI_SJ_NS4_8TiledMMAINS4_8MMA_AtomIJNS4_4SM904GMMA28MMA_64x256x16_F32BF16BF16_SSILNSN_5MajorE0ELSP_0ELNSN_7ScaleInE1ELSQ_1EEEEEENS4_6LayoutINS5_IJNSA_ILi2EEESB_SB_EEENS5_IJSB_NSA_ILi0EEESW_EEEEENS5_IJNS4_10UnderscoreESZ_SZ_EEEEENS4_13SM90_TMA_LOADENS4_14ComposedLayoutINS4_7SwizzleILi3ELi4ELi3EEENS4_18smem_ptr_flag_bitsILi16EEENST_INS5_IJNSA_ILi8EEENSA_ILi64EEEEEENS5_IJS19_SB_EEEEEEEvNS4_8identityES12_S1D_vS1E_EENS_8epilogue10collective6detail29Sm90TmaWarpSpecializedAdapterINS1H_15DefaultEpilogueISI_SJ_SJ_NS1G_6thread17LinearCombinationISI_Li1EffLNS1L_9ScaleType4KindE0ELNS_15FloatRoundStyleE2ESI_EENS1_15EpilogueDefaultEEEEEvvEEEEvNT_6ParamsE)
        /*0020*/ 	.word	0x00000cf0
.L_19:


//--------------------- .nv.compat                --------------------------
	.section	.nv.compat,"",@"SHT_CUDA_COMPAT_INFO"
	.align	4
        /*0000*/ 	.byte	0x02, 0x09, 0x01, 0x00, 0x02, 0x02, 0x04, 0x00, 0x02, 0x05, 0x05, 0x00, 0x03, 0x07, 0x01, 0x01
        /*0010*/ 	.byte	0x02, 0x03, 0x01, 0x00, 0x02, 0x06, 0x01, 0x00, 0x04, 0x0b, 0x08, 0x00, 0x00, 0x00, 0x00, 0x00
        /*0020*/ 	.byte	0x00, 0x00, 0x00, 0x00


//--------------------- .nv.info._ZN7cutlass13device_kernelINS_4gemm6kernel13GemmUniversalIN4cute5tupleIJiiiiEEENS1_10collective13CollectiveMmaINS1_34MainloopSm90TmaGmmaWarpSpecializedILi3ENS5_IJNS4_1CILi1EEESB_SB_EEENS1_35KernelTmaWarpSpecializedCooperativeEEENS5_IJNSA_ILi256EEESF_NSA_ILi128EEEEEENS_10bfloat16_tENS5_IJlSB_lEEESI_SJ_NS4_8TiledMMAINS4_8MMA_AtomIJNS4_4SM904GMMA28MMA_64x256x16_F32BF16BF16_SSILNSN_5MajorE0ELSP_0ELNSN_7ScaleInE1ELSQ_1EEEEEENS4_6LayoutINS5_IJNSA_ILi2EEESB_SB_EEENS5_IJSB_NSA_ILi0EEESW_EEEEENS5_IJNS4_10UnderscoreESZ_SZ_EEEEENS4_13SM90_TMA_LOADENS4_14ComposedLayoutINS4_7SwizzleILi3ELi4ELi3EEENS4_18smem_ptr_flag_bitsILi16EEENST_INS5_IJNSA_ILi8EEENSA_ILi64EEEEEENS5_IJS19_SB_EEEEEEEvNS4_8identityES12_S1D_vS1E_EENS_8epilogue10collective6detail29Sm90TmaWarpSpecializedAdapterINS1H_15DefaultEpilogueISI_SJ_SJ_NS1G_6thread17LinearCombinationISI_Li1EffLNS1L_9ScaleType4KindE0ELNS_15FloatRoundStyleE2ESI_EENS1_15EpilogueDefaultEEEEEvvEEEEvNT_6ParamsE --------------------------
	.section	.nv.info._ZN7cutlass13device_kernelINS_4gemm6kernel13GemmUniversalIN4cute5tupleIJiiiiEEENS1_10collective13CollectiveMmaINS1_34MainloopSm90TmaGmmaWarpSpecializedILi3ENS5_IJNS4_1CILi1EEESB_SB_EEENS1_35KernelTmaWarpSpecializedCooperativeEEENS5_IJNSA_ILi256EEESF_NSA_ILi128EEEEEENS_10bfloat16_tENS5_IJlSB_lEEESI_SJ_NS4_8TiledMMAINS4_8MMA_AtomIJNS4_4SM904GMMA28MMA_64x256x16_F32BF16BF16_SSILNSN_5MajorE0ELSP_0ELNSN_7ScaleInE1ELSQ_1EEEEEENS4_6LayoutINS5_IJNSA_ILi2EEESB_SB_EEENS5_IJSB_NSA_ILi0EEESW_EEEEENS5_IJNS4_10UnderscoreESZ_SZ_EEEEENS4_13SM90_TMA_LOADENS4_14ComposedLayoutINS4_7SwizzleILi3ELi4ELi3EEENS4_18smem_ptr_flag_bitsILi16EEENST_INS5_IJNSA_ILi8EEENSA_ILi64EEEEEENS5_IJS19_SB_EEEEEEEvNS4_8identityES12_S1D_vS1E_EENS_8epilogue10collective6detail29Sm90TmaWarpSpecializedAdapterINS1H_15DefaultEpilogueISI_SJ_SJ_NS1G_6thread17LinearCombinationISI_Li1EffLNS1L_9ScaleType4KindE0ELNS_15FloatRoundStyleE2ESI_EENS1_15EpilogueDefaultEEEEEvvEEEEvNT_6ParamsE,"",@"SHT_CUDA_INFO"
	.sectionflags	@""
	.align	4


	//----- nvinfo : EIATTR_CUDA_API_VERSION
	.align		4
        /*0000*/ 	.byte	0x04, 0x37
        /*0002*/ 	.short	(.L_21 - .L_20)
.L_20:
        /*0004*/ 	.word	0x00000082


	//----- nvinfo : EIATTR_KPARAM_INFO
	.align		4
.L_21:
        /*0008*/ 	.byte	0x04, 0x17
        /*000a*/ 	.short	(.L_23 - .L_22)
.L_22:
        /*000c*/ 	.word	0x00000000
        /*0010*/ 	.short	0x0000
        /*0012*/ 	.short	0x0070
        /*0014*/ 	.byte	0x00, 0xf0, 0x01, 0x10


	//----- nvinfo : EIATTR_SPARSE_MMA_MASK
	.align		4
.L_23:
        /*0018*/ 	.byte	0x03, 0x50
        /*001a*/ 	.short	0x0000


	//----- nvinfo : EIATTR_MAXREG_COUNT
	.align		4
        /*001c*/ 	.byte	0x03, 0x1b
        /*001e*/ 	.short	0x00a8


	//----- nvinfo : EIATTR_NUM_BARRIERS
	.align		4
        /*0020*/ 	.byte	0x02, 0x4c
        /*0022*/ 	.byte	0x01
	.zero		1


	//----- nvinfo : EIATTR_EXTERNS
	.align		4
        /*0024*/ 	.byte	0x04, 0x0f
        /*0026*/ 	.short	(.L_25 - .L_24)


	//   ....[0]....
	.align		4
.L_24:
        /*0028*/ 	.word	index@(__assertfail)


	//----- nvinfo : EIATTR_ANNOTATIONS
	.align		4
.L_25:
        /*002c*/ 	.byte	0x04, 0x55
        /*002e*/ 	.short	(.L_27 - .L_26)


	//   ....[0]....
.L_26:
        /*0030*/ 	.word	0x00000001
        /*0034*/ 	.byte	0x70, 0x06, 0x00, 0x00, 0x01, 0x00, 0x00, 0x00, 0x90, 0x06, 0x00, 0x00, 0x01, 0x00, 0x00, 0x00
        /* <DEDUP_REMOVED lines=1382> */
        /*56a4*/ 	.byte	0x20, 0x2e, 0x02, 0x00, 0x01, 0x00, 0x00, 0x00, 0x40, 0x2e, 0x02, 0x00


	//----- nvinfo : EIATTR_MERCURY_ISA_VERSION
	.align		4
.L_27:
        /*56b0*/ 	.byte	0x03, 0x5f
        /*56b2*/ 	.short	0x0101


	//----- nvinfo : EIATTR_INT_WARP_WIDE_INSTR_OFFSETS
	.align		4
        /*56b4*/ 	.byte	0x04, 0x31
        /*56b6*/ 	.short	(.L_29 - .L_28)


	//   ....[0]....
.L_28:
        /*56b8*/ 	.word	0x000004e0


	//   ....[1]....
        /*56bc*/ 	.word	0x000004f0


	//   ....[2]....
        /*56c0*/ 	.word	0x00000580


	//----- nvinfo : EIATTR_COOP_GROUP_MASK_REGIDS
	.align		4
.L_29:
        /*56c4*/ 	.byte	0x04, 0x29
        /*56c6*/ 	.short	(.L_31 - .L_30)


	//   ....[0]....
.L_30:
        /*56c8*/ 	.word	0xffffffff


	//   ....[1]....
        /*56cc*/ 	.word	0xffffffff


	//   ....[2]....
        /*56d0*/ 	.word	0xffffffff


	//   ....[3]....
        /*56d4*/ 	.word	0xffffffff


	//   ....[4]....
        /*56d8*/ 	.word	0xffffffff


	//----- nvinfo : EIATTR_COOP_GROUP_INSTR_OFFSETS
	.align		4
.L_31:
        /*56dc*/ 	.byte	0x04, 0x28
        /*56de*/ 	.short	(.L_33 - .L_32)


	//   ....[0]....
.L_32:
        /*56e0*/ 	.word	0x00000070


	//   ....[1]....
        /*56e4*/ 	.word	0x00000080


	//   ....[2]....
        /*56e8*/ 	.word	0x000001a0


	//   ....[3]....
        /*56ec*/ 	.word	0x00000390


	//   ....[4]....
        /*56f0*/ 	.word	0x00001150


	//----- nvinfo : EIATTR_REG_RECONFIG
	.align		4
.L_33:
        /*56f4*/ 	.byte	0x01, 0x54
	.zero		2


	//----- nvinfo : EIATTR_SYSCALL_OFFSETS
	.align		4
        /*56f8*/ 	.byte	0x04, 0x46
        /*56fa*/ 	.short	(.L_35 - .L_34)


	//   ....[0]....
.L_34:
        /*56fc*/ 	.word	0x00001300


	//----- nvinfo : EIATTR_MBARRIER_INSTR_OFFSETS
	.align		4
.L_35:
        /*5700*/ 	.byte	0x04, 0x39
        /*5702*/ 	.short	(.L_37 - .L_36)


	//   ....[0]....
.L_36:
        /*5704*/ 	.word	0x00000320
        /*5708*/ 	.word	0x000000ff
        /*570c*/ 	.word	0x00000000
        /*5710*/ 	.short	0x0100
        /*5712*/ 	.byte	0x08
	.zero		1


	//   ....[1]....
        /*5714*/ 	.word	0x00000330
        /*5718*/ 	.word	0x000000ff
        /*571c*/ 	.word	0x00000018
        /*5720*/ 	.short	0x0100
        /*5722*/ 	.byte	0x08
	.zero		1


	//   ....[2]....
        /*5724*/ 	.word	0x00000340
        /*5728*/ 	.word	0x000000ff
        /*572c*/ 	.word	0x00000008
        /*5730*/ 	.short	0x0100
        /*5732*/ 	.byte	0x08
	.zero		1


	//   ....[3]....
        /*5734*/ 	.word	0x00000350
        /*5738*/ 	.word	0x000000ff
        /*573c*/ 	.word	0x00000020
        /*5740*/ 	.short	0x0100
        /*5742*/ 	.byte	0x08
	.zero		1


	//   ....[4]....
        /*5744*/ 	.word	0x00000360
        /*5748*/ 	.word	0x000000ff
        /*574c*/ 	.word	0x00000010
        /*5750*/ 	.short	0x0100
        /*5752*/ 	.byte	0x08
	.zero		1


	//   ....[5]....
        /*5754*/ 	.word	0x00000370
        /*5758*/ 	.word	0x000000ff
        /*575c*/ 	.word	0x00000028
        /*5760*/ 	.short	0x0100
        /*5762*/ 	.byte	0x08
	.zero		1


	//   ....[6]....
        /*5764*/ 	.word	0x00000600
        /*5768*/ 	.word	0x000000ff
        /*576c*/ 	.word	0x00000040
        /*5770*/ 	.short	0x0100
        /*5772*/ 	.byte	0x10
	.zero		1


	//   ....[7]....
        /*5774*/ 	.word	0x000006a0
        /*5778*/ 	.word	0x000000ff
        /*577c*/ 	.word	0x00000048
        /*5780*/ 	.short	0x0100
        /*5782*/ 	.byte	0x10
	.zero		1


	//   ....[8]....
        /*5784*/ 	.word	0x000013a0
        /*5788*/ 	.word	0x00000003
        /*578c*/ 	.word	0x00000000
        /*5790*/ 	.short	0x010a
        /*5792*/ 	.byte	0x3f
	.zero		1


	//   ....[9]....
        /*5794*/ 	.word	0x000013e0
        /*5798*/ 	.word	0x00000003
        /*579c*/ 	.word	0x00000000
        /*57a0*/ 	.short	0x010a
        /*57a2*/ 	.byte	0x3f
	.zero		1


	//   ....[10]....
        /*57a4*/ 	.word	0x000089c0
        /*57a8*/ 	.word	0x000000ff
        /*57ac*/ 	.word	0x00000000
        /*57b0*/ 	.short	0x010a
        /*57b2*/ 	.byte	0x0a
	.zero		1


	//   ....[11]....
        /*57b4*/ 	.word	0x00008a00
        /*57b8*/ 	.word	0x000000ff
        /*57bc*/ 	.word	0x00000000
        /*57c0*/ 	.short	0x010a
        /*57c2*/ 	.byte	0x0a
	.zero		1


	//   ....[12]....
        /*57c4*/ 	.word	0x00010aa0
        /*57c8*/ 	.word	0x000000ff
        /*57cc*/ 	.word	0x00000000
        /*57d0*/ 	.short	0x0101
        /*57d2*/ 	.byte	0x08
	.zero		1


	//   ....[13]....
        /*57d4*/ 	.word	0x00010cb0
        /*57d8*/ 	.word	0x000000ff
        /*57dc*/ 	.word	0x00000000
        /*57e0*/ 	.short	0x0101
        /*57e2*/ 	.byte	0x06
	.zero		1


	//   ....[14]....
        /*57e4*/ 	.word	0x00022940
        /*57e8*/ 	.word	0x0000000e
        /*57ec*/ 	.word	0x00000018
        /*57f0*/ 	.short	0x010a
        /*57f2*/ 	.byte	0x3f
	.zero		1


	//   ....[15]....
        /*57f4*/ 	.word	0x00022d40
        /*57f8*/ 	.word	0x00000002
        /*57fc*/ 	.word	0x00000048
        /*5800*/ 	.short	0x0101
        /*5802*/ 	.byte	0x3f
	.zero		1


	//   ....[16]....
        /*5804*/ 	.word	0x00023540
        /*5808*/ 	.word	0x00000004
        /*580c*/ 	.word	0x00000000
        /*5810*/ 	.short	0x010a
        /*5812*/ 	.byte	0x3f
	.zero		1


	//   ....[17]....
        /*5814*/ 	.word	0x000235d0
        /*5818*/ 	.word	0x00000003
        /*581c*/ 	.word	0x00000000
        /*5820*/ 	.short	0x010a
        /*5822*/ 	.byte	0x3f
	.zero		1


	//   ....[18]....
        /*5824*/ 	.word	0x00023660
        /*5828*/ 	.word	0x00000003
        /*582c*/ 	.word	0x00000000
        /*5830*/ 	.short	0x010a
        /*5832*/ 	.byte	0x3f
	.zero		1


	//   ....[19]....
        /*5834*/ 	.word	0x000236c0
        /*5838*/ 	.word	0x00000003
        /*583c*/ 	.word	0x00000000
        /*5840*/ 	.short	0x010a
        /*5842*/ 	.byte	0x3f
	.zero		1


	//   ....[20]....
        /*5844*/ 	.word	0x00023720
        /*5848*/ 	.word	0x00000004
        /*584c*/ 	.word	0x00000000
        /*5850*/ 	.short	0x010a
        /*5852*/ 	.byte	0x3f
	.zero		1


	//   ....[21]....
        /*5854*/ 	.word	0x000237f0
        /*5858*/ 	.word	0x0000000e
        /*585c*/ 	.word	0x00000018
        /*5860*/ 	.short	0x010a
        /*5862*/ 	.byte	0x3f
	.zero		1


	//   ....[22]....
        /*5864*/ 	.word	0x000238c0
        /*5868*/ 	.word	0x00000004
        /*586c*/ 	.word	0x00000000
        /*5870*/ 	.short	0x010a
        /*5872*/ 	.byte	0x3f
	.zero		1


	//   ....[23]....
        /*5874*/ 	.word	0x00023910
        /*5878*/ 	.word	0x00000003
        /*587c*/ 	.word	0x00000000
        /*5880*/ 	.short	0x010a
        /*5882*/ 	.byte	0x3f
	.zero		1


	//----- nvinfo : EIATTR_NUM_MBARRIERS
	.align		4
.L_37:
        /*5884*/ 	.byte	0x03, 0x38
        /*5886*/ 	.short	0x0008


	//----- nvinfo : EIATTR_EXIT_INSTR_OFFSETS
	.align		4
        /*5888*/ 	.byte	0x04, 0x1c
        /*588a*/ 	.short	(.L_39 - .L_38)


	//   ....[0]....
.L_38:
        /*588c*/ 	.word	0x00000700


	//   ....[1]....
        /*5890*/ 	.word	0x00001070


	//   ....[2]....
        /*5894*/ 	.word	0x00021ec0


	//   ....[3]....
        /*5898*/ 	.word	0x000225d0


	//   ....[4]....
        /*589c*/ 	.word	0x000236b0


	//----- nvinfo : EIATTR_MAX_THREADS
	.align		4
.L_39:
        /*58a0*/ 	.byte	0x04, 0x05
        /*58a2*/ 	.short	(.L_41 - .L_40)
.L_40:
        /*58a4*/ 	.word	0x00000180
        /*58a8*/ 	.word	0x00000001
        /*58ac*/ 	.word	0x00000001


	//----- nvinfo : EIATTR_CRS_STACK_SIZE
	.align		4
.L_41:
        /*58b0*/ 	.byte	0x04, 0x1e
        /*58b2*/ 	.short	(.L_43 - .L_42)
.L_42:
        /*58b4*/ 	.word	0x00000000


	//----- nvinfo : EIATTR_CBANK_PARAM_SIZE
	.align		4
.L_43:
        /*58b8*/ 	.byte	0x03, 0x19
        /*58ba*/ 	.short	0x0470


	//----- nvinfo : EIATTR_PARAM_CBANK
	.align		4
        /*58bc*/ 	.byte	0x04, 0x0a
        /*58be*/ 	.short	(.L_45 - .L_44)
	.align		4
.L_44:
        /*58c0*/ 	.word	index@(.nv.constant0._ZN7cutlass13device_kernelINS_4gemm6kernel13GemmUniversalIN4cute5tupleIJiiiiEEENS1_10collective13CollectiveMmaINS1_34MainloopSm90TmaGmmaWarpSpecializedILi3ENS5_IJNS4_1CILi1EEESB_SB_EEENS1_35KernelTmaWarpSpecializedCooperativeEEENS5_IJNSA_ILi256EEESF_NSA_ILi128EEEEEENS_10bfloat16_tENS5_IJlSB_lEEESI_SJ_NS4_8TiledMMAINS4_8MMA_AtomIJNS4_4SM904GMMA28MMA_64x256x16_F32BF16BF16_SSILNSN_5MajorE0ELSP_0ELNSN_7ScaleInE1ELSQ_1EEEEEENS4_6LayoutINS5_IJNSA_ILi2EEESB_SB_EEENS5_IJSB_NSA_ILi0EEESW_EEEEENS5_IJNS4_10UnderscoreESZ_SZ_EEEEENS4_13SM90_TMA_LOADENS4_14ComposedLayoutINS4_7SwizzleILi3ELi4ELi3EEENS4_18smem_ptr_flag_bitsILi16EEENST_INS5_IJNSA_ILi8EEENSA_ILi64EEEEEENS5_IJS19_SB_EEEEEEEvNS4_8identityES12_S1D_vS1E_EENS_8epilogue10collective6detail29Sm90TmaWarpSpecializedAdapterINS1H_15DefaultEpilogueISI_SJ_SJ_NS1G_6thread17LinearCombinationISI_Li1EffLNS1L_9ScaleType4KindE0ELNS_15FloatRoundStyleE2ESI_EENS1_15EpilogueDefaultEEEEEvvEEEEvNT_6ParamsE)
        /*58c4*/ 	.short	0x0210
        /*58c6*/ 	.short	0x0470


	//----- nvinfo : EIATTR_SW_WAR
	.align		4
.L_45:
        /*58c8*/ 	.byte	0x04, 0x36
        /*58ca*/ 	.short	(.L_47 - .L_46)
.L_46:
        /*58cc*/ 	.word	0x00000008
.L_47:


//--------------------- .nv.callgraph             --------------------------
	.section	.nv.callgraph,"",@"SHT_CUDA_CALLGRAPH"
	.align	4
	.sectionentsize	8
	.align		4
        /*0000*/ 	.word	0x00000000
	.align		4
        /*0004*/ 	.word	0xffffffff
	.align		4
        /*0008*/ 	.word	index@(_ZN7cutlass13device_kernelINS_4gemm6kernel13GemmUniversalIN4cute5tupleIJiiiiEEENS1_10collective13CollectiveMmaINS1_34MainloopSm90TmaGmmaWarpSpecializedILi3ENS5_IJNS4_1CILi1EEESB_SB_EEENS1_35KernelTmaWarpSpecializedCooperativeEEENS5_IJNSA_ILi256EEESF_NSA_ILi128EEEEEENS_10bfloat16_tENS5_IJlSB_lEEESI_SJ_NS4_8TiledMMAINS4_8MMA_AtomIJNS4_4SM904GMMA28MMA_64x256x16_F32BF16BF16_SSILNSN_5MajorE0ELSP_0ELNSN_7ScaleInE1ELSQ_1EEEEEENS4_6LayoutINS5_IJNSA_ILi2EEESB_SB_EEENS5_IJSB_NSA_ILi0EEESW_EEEEENS5_IJNS4_10UnderscoreESZ_SZ_EEEEENS4_13SM90_TMA_LOADENS4_14ComposedLayoutINS4_7SwizzleILi3ELi4ELi3EEENS4_18smem_ptr_flag_bitsILi16EEENST_INS5_IJNSA_ILi8EEENSA_ILi64EEEEEENS5_IJS19_SB_EEEEEEEvNS4_8identityES12_S1D_vS1E_EENS_8epilogue10collective6detail29Sm90TmaWarpSpecializedAdapterINS1H_15DefaultEpilogueISI_SJ_SJ_NS1G_6thread17LinearCombinationISI_Li1EffLNS1L_9ScaleType4KindE0ELNS_15FloatRoundStyleE2ESI_EENS1_15EpilogueDefaultEEEEEvvEEEEvNT_6ParamsE)
	.align		4
        /*000c*/ 	.word	index@(__assertfail)
	.align		4
        /*0010*/ 	.word	0x00000000
	.align		4
        /*0014*/ 	.word	0xfffffffe
	.align		4
        /*0018*/ 	.word	0x00000000
	.align		4
        /*001c*/ 	.word	0xfffffffd
	.align		4
        /*0020*/ 	.word	0x00000000
	.align		4
        /*0024*/ 	.word	0xfffffffc


//--------------------- .nv.constant4             --------------------------
	.section	.nv.constant4,"a",@progbits
	.align	8
	.align		8
.nv.constant4:
        /*0000*/ 	.dword	__assertfail
	.align		8
        /*0008*/ 	.dword	__unnamed_1
	.align		8
        /*0010*/ 	.dword	_ZN40_INTERNAL_cd6befb5_4_k_cu_bad809e0_231934cuda3std3__45__cpo5beginE
	.align		8
        /*0018*/ 	.dword	_ZN40_INTERNAL_cd6befb5_4_k_cu_bad809e0_231934cuda3std3__45__cpo3endE
	.align		8
        /*0020*/ 	.dword	_ZN40_INTERNAL_cd6befb5_4_k_cu_bad809e0_231934cuda3std3__45__cpo6cbeginE
	.align		8
        /*0028*/ 	.dword	_ZN40_INTERNAL_cd6befb5_4_k_cu_bad809e0_231934cuda3std3__45__cpo4cendE
	.align		8
        /*0030*/ 	.dword	_ZN40_INTERNAL_cd6befb5_4_k_cu_bad809e0_231934cuda3std3__442_GLOBAL__N__cd6befb5_4_k_cu_bad809e0_231936ignoreE
	.align		8
        /*0038*/ 	.dword	_ZN40_INTERNAL_cd6befb5_4_k_cu_bad809e0_231934cuda3std3__419piecewise_constructE
	.align		8
        /*0040*/ 	.dword	_ZN40_INTERNAL_cd6befb5_4_k_cu_bad809e0_231934cuda3std3__48in_placeE
	.align		8
        /*0048*/ 	.dword	_ZN40_INTERNAL_cd6befb5_4_k_cu_bad809e0_231934cuda3std6ranges3__45__cpo4swapE
	.align		8
        /*0050*/ 	.dword	_ZN40_INTERNAL_cd6befb5_4_k_cu_bad809e0_231934cuda3std6ranges3__45__cpo9iter_moveE
	.align		8
        /*0058*/ 	.dword	_ZN40_INTERNAL_cd6befb5_4_k_cu_bad809e0_231934cute7productE
	.align		8
        /*0060*/ 	.dword	_ZN40_INTERNAL_cd6befb5_4_k_cu_bad809e0_231934cute1_E
	.align		8
        /*0068*/ 	.dword	$str$22
	.align		8
        /*0070*/ 	.dword	$str$23


//--------------------- .text._ZN7cutlass13device_kernelINS_4gemm6kernel13GemmUniversalIN4cute5tupleIJiiiiEEENS1_10collective13CollectiveMmaINS1_34MainloopSm90TmaGmmaWarpSpecializedILi3ENS5_IJNS4_1CILi1EEESB_SB_EEENS1_35KernelTmaWarpSpecializedCooperativeEEENS5_IJNSA_ILi256EEESF_NSA_ILi128EEEEEENS_10bfloat16_tENS5_IJlSB_lEEESI_SJ_NS4_8TiledMMAINS4_8MMA_AtomIJNS4_4SM904GMMA28MMA_64x256x16_F32BF16BF16_SSILNSN_5MajorE0ELSP_0ELNSN_7ScaleInE1ELSQ_1EEEEEENS4_6LayoutINS5_IJNSA_ILi2EEESB_SB_EEENS5_IJSB_NSA_ILi0EEESW_EEEEENS5_IJNS4_10UnderscoreESZ_SZ_EEEEENS4_13SM90_TMA_LOADENS4_14ComposedLayoutINS4_7SwizzleILi3ELi4ELi3EEENS4_18smem_ptr_flag_bitsILi16EEENST_INS5_IJNSA_ILi8EEENSA_ILi64EEEEEENS5_IJS19_SB_EEEEEEEvNS4_8identityES12_S1D_vS1E_EENS_8epilogue10collective6detail29Sm90TmaWarpSpecializedAdapterINS1H_15DefaultEpilogueISI_SJ_SJ_NS1G_6thread17LinearCombinationISI_Li1EffLNS1L_9ScaleType4KindE0ELNS_15FloatRoundStyleE2ESI_EENS1_15EpilogueDefaultEEEEEvvEEEEvNT_6ParamsE --------------------------
	.section	.text._ZN7cutlass13device_kernelINS_4gemm6kernel13GemmUniversalIN4cute5tupleIJiiiiEEENS1_10collective13CollectiveMmaINS1_34MainloopSm90TmaGmmaWarpSpecializedILi3ENS5_IJNS4_1CILi1EEESB_SB_EEENS1_35KernelTmaWarpSpecializedCooperativeEEENS5_IJNSA_ILi256EEESF_NSA_ILi128EEEEEENS_10bfloat16_tENS5_IJlSB_lEEESI_SJ_NS4_8TiledMMAINS4_8MMA_AtomIJNS4_4SM904GMMA28MMA_64x256x16_F32BF16BF16_SSILNSN_5MajorE0ELSP_0ELNSN_7ScaleInE1ELSQ_1EEEEEENS4_6LayoutINS5_IJNSA_ILi2EEESB_SB_EEENS5_IJSB_NSA_ILi0EEESW_EEEEENS5_IJNS4_10UnderscoreESZ_SZ_EEEEENS4_13SM90_TMA_LOADENS4_14ComposedLayoutINS4_7SwizzleILi3ELi4ELi3EEENS4_18smem_ptr_flag_bitsILi16EEENST_INS5_IJNSA_ILi8EEENSA_ILi64EEEEEENS5_IJS19_SB_EEEEEEEvNS4_8identityES12_S1D_vS1E_EENS_8epilogue10collective6detail29Sm90TmaWarpSpecializedAdapterINS1H_15DefaultEpilogueISI_SJ_SJ_NS1G_6thread17LinearCombinationISI_Li1EffLNS1L_9ScaleType4KindE0ELNS_15FloatRoundStyleE2ESI_EENS1_15EpilogueDefaultEEEEEvvEEEEvNT_6ParamsE,"ax",@progbits
	.align	128
.text._ZN7cutlass13device_kernelINS_4gemm6kernel13GemmUniversalIN4cute5tupleIJiiiiEEENS1_10collective13CollectiveMmaINS1_34MainloopSm90TmaGmmaWarpSpecializedILi3ENS5_IJNS4_1CILi1EEESB_SB_EEENS1_35KernelTmaWarpSpecializedCooperativeEEENS5_IJNSA_ILi256EEESF_NSA_ILi128EEEEEENS_10bfloat16_tENS5_IJlSB_lEEESI_SJ_NS4_8TiledMMAINS4_8MMA_AtomIJNS4_4SM904GMMA28MMA_64x256x16_F32BF16BF16_SSILNSN_5MajorE0ELSP_0ELNSN_7ScaleInE1ELSQ_1EEEEEENS4_6LayoutINS5_IJNSA_ILi2EEESB_SB_EEENS5_IJSB_NSA_ILi0EEESW_EEEEENS5_IJNS4_10UnderscoreESZ_SZ_EEEEENS4_13SM90_TMA_LOADENS4_14ComposedLayoutINS4_7SwizzleILi3ELi4ELi3EEENS4_18smem_ptr_flag_bitsILi16EEENST_INS5_IJNSA_ILi8EEENSA_ILi64EEEEEENS5_IJS19_SB_EEEEEEEvNS4_8identityES12_S1D_vS1E_EENS_8epilogue10collective6detail29Sm90TmaWarpSpecializedAdapterINS1H_15DefaultEpilogueISI_SJ_SJ_NS1G_6thread17LinearCombinationISI_Li1EffLNS1L_9ScaleType4KindE0ELNS_15FloatRoundStyleE2ESI_EENS1_15EpilogueDefaultEEEEEvvEEEEvNT_6ParamsE:
        .type           _ZN7cutlass13device_kernelINS_4gemm6kernel13GemmUniversalIN4cute5tupleIJiiiiEEENS1_10collective13CollectiveMmaINS1_34MainloopSm90TmaGmmaWarpSpecializedILi3ENS5_IJNS4_1CILi1EEESB_SB_EEENS1_35KernelTmaWarpSpecializedCooperativeEEENS5_IJNSA_ILi256EEESF_NSA_ILi128EEEEEENS_10bfloat16_tENS5_IJlSB_lEEESI_SJ_NS4_8TiledMMAINS4_8MMA_AtomIJNS4_4SM904GMMA28MMA_64x256x16_F32BF16BF16_SSILNSN_5MajorE0ELSP_0ELNSN_7ScaleInE1ELSQ_1EEEEEENS4_6LayoutINS5_IJNSA_ILi2EEESB_SB_EEENS5_IJSB_NSA_ILi0EEESW_EEEEENS5_IJNS4_10UnderscoreESZ_SZ_EEEEENS4_13SM90_TMA_LOADENS4_14ComposedLayoutINS4_7SwizzleILi3ELi4ELi3EEENS4_18smem_ptr_flag_bitsILi16EEENST_INS5_IJNSA_ILi8EEENSA_ILi64EEEEEENS5_IJS19_SB_EEEEEEEvNS4_8identityES12_S1D_vS1E_EENS_8epilogue10collective6detail29Sm90TmaWarpSpecializedAdapterINS1H_15DefaultEpilogueISI_SJ_SJ_NS1G_6thread17LinearCombinationISI_Li1EffLNS1L_9ScaleType4KindE0ELNS_15FloatRoundStyleE2ESI_EENS1_15EpilogueDefaultEEEEEvvEEEEvNT_6ParamsE,@function
        .size           _ZN7cutlass13device_kernelINS_4gemm6kernel13GemmUniversalIN4cute5tupleIJiiiiEEENS1_10collective13CollectiveMmaINS1_34MainloopSm90TmaGmmaWarpSpecializedILi3ENS5_IJNS4_1CILi1EEESB_SB_EEENS1_35KernelTmaWarpSpecializedCooperativeEEENS5_IJNSA_ILi256EEESF_NSA_ILi128EEEEEENS_10bfloat16_tENS5_IJlSB_lEEESI_SJ_NS4_8TiledMMAINS4_8MMA_AtomIJNS4_4SM904GMMA28MMA_64x256x16_F32BF16BF16_SSILNSN_5MajorE0ELSP_0ELNSN_7ScaleInE1ELSQ_1EEEEEENS4_6LayoutINS5_IJNSA_ILi2EEESB_SB_EEENS5_IJSB_NSA_ILi0EEESW_EEEEENS5_IJNS4_10UnderscoreESZ_SZ_EEEEENS4_13SM90_TMA_LOADENS4_14ComposedLayoutINS4_7SwizzleILi3ELi4ELi3EEENS4_18smem_ptr_flag_bitsILi16EEENST_INS5_IJNSA_ILi8EEENSA_ILi64EEEEEENS5_IJS19_SB_EEEEEEEvNS4_8identityES12_S1D_vS1E_EENS_8epilogue10collective6detail29Sm90TmaWarpSpecializedAdapterINS1H_15DefaultEpilogueISI_SJ_SJ_NS1G_6thread17LinearCombinationISI_Li1EffLNS1L_9ScaleType4KindE0ELNS_15FloatRoundStyleE2ESI_EENS1_15EpilogueDefaultEEEEEvvEEEEvNT_6ParamsE,(.L_x_574 - _ZN7cutlass13device_kernelINS_4gemm6kernel13GemmUniversalIN4cute5tupleIJiiiiEEENS1_10collective13CollectiveMmaINS1_34MainloopSm90TmaGmmaWarpSpecializedILi3ENS5_IJNS4_1CILi1EEESB_SB_EEENS1_35KernelTmaWarpSpecializedCooperativeEEENS5_IJNSA_ILi256EEESF_NSA_ILi128EEEEEENS_10bfloat16_tENS5_IJlSB_lEEESI_SJ_NS4_8TiledMMAINS4_8MMA_AtomIJNS4_4SM904GMMA28MMA_64x256x16_F32BF16BF16_SSILNSN_5MajorE0ELSP_0ELNSN_7ScaleInE1ELSQ_1EEEEEENS4_6LayoutINS5_IJNSA_ILi2EEESB_SB_EEENS5_IJSB_NSA_ILi0EEESW_EEEEENS5_IJNS4_10UnderscoreESZ_SZ_EEEEENS4_13SM90_TMA_LOADENS4_14ComposedLayoutINS4_7SwizzleILi3ELi4ELi3EEENS4_18smem_ptr_flag_bitsILi16EEENST_INS5_IJNSA_ILi8EEENSA_ILi64EEEEEENS5_IJS19_SB_EEEEEEEvNS4_8identityES12_S1D_vS1E_EENS_8epilogue10collective6detail29Sm90TmaWarpSpecializedAdapterINS1H_15DefaultEpilogueISI_SJ_SJ_NS1G_6thread17LinearCombinationISI_Li1EffLNS1L_9ScaleType4KindE0ELNS_15FloatRoundStyleE2ESI_EENS1_15EpilogueDefaultEEEEEvvEEEEvNT_6ParamsE)
        .other          _ZN7cutlass13device_kernelINS_4gemm6kernel13GemmUniversalIN4cute5tupleIJiiiiEEENS1_10collective13CollectiveMmaINS1_34MainloopSm90TmaGmmaWarpSpecializedILi3ENS5_IJNS4_1CILi1EEESB_SB_EEENS1_35KernelTmaWarpSpecializedCooperativeEEENS5_IJNSA_ILi256EEESF_NSA_ILi128EEEEEENS_10bfloat16_tENS5_IJlSB_lEEESI_SJ_NS4_8TiledMMAINS4_8MMA_AtomIJNS4_4SM904GMMA28MMA_64x256x16_F32BF16BF16_SSILNSN_5MajorE0ELSP_0ELNSN_7ScaleInE1ELSQ_1EEEEEENS4_6LayoutINS5_IJNSA_ILi2EEESB_SB_EEENS5_IJSB_NSA_ILi0EEESW_EEEEENS5_IJNS4_10UnderscoreESZ_SZ_EEEEENS4_13SM90_TMA_LOADENS4_14ComposedLayoutINS4_7SwizzleILi3ELi4ELi3EEENS4_18smem_ptr_flag_bitsILi16EEENST_INS5_IJNSA_ILi8EEENSA_ILi64EEEEEENS5_IJS19_SB_EEEEEEEvNS4_8identityES12_S1D_vS1E_EENS_8epilogue10collective6detail29Sm90TmaWarpSpecializedAdapterINS1H_15DefaultEpilogueISI_SJ_SJ_NS1G_6thread17LinearCombinationISI_Li1EffLNS1L_9ScaleType4KindE0ELNS_15FloatRoundStyleE2ESI_EENS1_15EpilogueDefaultEEEEEvvEEEEvNT_6ParamsE,@"STO_CUDA_ENTRY STV_DEFAULT"
_ZN7cutlass13device_kernelINS_4gemm6kernel13GemmUniversalIN4cute5tupleIJiiiiEEENS1_10collective13CollectiveMmaINS1_34MainloopSm90TmaGmmaWarpSpecializedILi3ENS5_IJNS4_1CILi1EEESB_SB_EEENS1_35KernelTmaWarpSpecializedCooperativeEEENS5_IJNSA_ILi256EEESF_NSA_ILi128EEEEEENS_10bfloat16_tENS5_IJlSB_lEEESI_SJ_NS4_8TiledMMAINS4_8MMA_AtomIJNS4_4SM904GMMA28MMA_64x256x16_F32BF16BF16_SSILNSN_5MajorE0ELSP_0ELNSN_7ScaleInE1ELSQ_1EEEEEENS4_6LayoutINS5_IJNSA_ILi2EEESB_SB_EEENS5_IJSB_NSA_ILi0EEESW_EEEEENS5_IJNS4_10UnderscoreESZ_SZ_EEEEENS4_13SM90_TMA_LOADENS4_14ComposedLayoutINS4_7SwizzleILi3ELi4ELi3EEENS4_18smem_ptr_flag_bitsILi16EEENST_INS5_IJNSA_ILi8EEENSA_ILi64EEEEEENS5_IJS19_SB_EEEEEEEvNS4_8identityES12_S1D_vS1E_EENS_8epilogue10collective6detail29Sm90TmaWarpSpecializedAdapterINS1H_15DefaultEpilogueISI_SJ_SJ_NS1G_6thread17LinearCombinationISI_Li1EffLNS1L_9ScaleType4KindE0ELNS_15FloatRoundStyleE2ESI_EENS1_15EpilogueDefaultEEEEEvvEEEEvNT_6ParamsE:
[----:B------:R-:W0:Y:S02]  /*0000*/  LDC R1, c[0x0][0x28] ;  /* 0x00000a00ff017b82 */ /* 0x000e240000000800 */
[----:B0-----:R-:W-:Y:S01]  /*0010*/  VIADD R1, R1, 0xfffff310 ;  /* 0xfffff31001017836 */ /* 0x001fe20000000000 */
[----:B------:R-:W0:Y:S01]  /*0020*/  S2R R2, SR_TID.X ;  /* 0x0000000000027919 */ /* 0x000e220000002100 */
[----:B------:R-:W-:Y:S01]  /*0030*/  ELECT P0, URZ, PT ;  /* 0x00000000003f782f */ /* 0x000fe20003800000 */
[----:B------:R-:W-:Y:S01]  /*0040*/  BSSY B0, `(.L_x_0) ;  /* 0x0000015000007945 */ /* 0x000fe20003800000 */
[--C-:B0-----:R-:W-:Y:S02]  /*0050*/  SHF.R.U32.HI R0, RZ, 0x5, R2.reuse ;  /* 0x00000005ff007819 */ /* 0x101fe40000011602 */
[----:B------:R-:W-:-:S03]  /*0060*/  SHF.R.U32.HI R160, RZ, 0x7, R2 ;  /* 0x00000007ffa07819 */ /* 0x000fc60000011602 */
[----:B------:R-:W0:Y:S04]  /*0070*/  SHFL.IDX PT, R3, R0, RZ, 0x1f ;  /* 0x00001fff00037589 */ /* 0x000e2800000e0000 */
[----:B------:R-:W1:Y:S01]  /*0080*/  SHFL.IDX PT, R2, R160, RZ, 0x1f ;  /* 0x00001fffa0027589 */ /* 0x000e6200000e0000 */
[----:B0-----:R-:W-:Y:S02]  /*0090*/  R2UR UR10, R3 ;  /* 0x00000000030a72ca */ /* 0x001fe400000e0000 */
[----:B-1----:R-:W-:-:S11]  /*00a0*/  R2UR UR5, R2 ;  /* 0x00000000020572ca */ /* 0x002fd600000e0000 */
[----:B------:R-:W-:Y:S02]  /*00b0*/  USHF.R.S32.HI UR4, URZ, 0x1f, UR10 ;  /* 0x0000001f3f047899 */ /* 0x000fe4000801140a */
[----:B------:R-:W-:Y:S02]  /*00c0*/  ISETP.NE.OR P0, PT, RZ, UR10, !P0 ;  /* 0x0000000aff007c0c */ /* 0x000fe4000c705670 */
[----:B------:R-:W-:-:S04]  /*00d0*/  ULEA.HI UR4, UR4, UR10, URZ, 0x2 ;  /* 0x0000000a04047291 */ /* 0x000fc8000f8f103f */
[----:B------:R-:W-:-:S04]  /*00e0*/  ULOP3.LUT UR4, UR4, 0xfffffffc, URZ, 0xc0, !UPT ;  /* 0xfffffffc04047892 */ /* 0x000fc8000f8ec03f */
[----:B------:R-:W-:-:S03]  /*00f0*/  UIADD3 UR10, UR10, -UR4, URZ ;  /* 0x800000040a0a7290 */ /* 0x000fc6000fffe03f */
[----:B------:R-:W-:Y:S09]  /*0100*/  @P0 BRA `(.L_x_1) ;  /* 0x0000000000200947 */ /* 0x000ff20003800000 */
[----:B------:R-:W-:Y:S02]  /*0110*/  ULDC.64 UR6, c[0x0][0x198] ;  /* 0x0000660000067ab9 */ /* 0x000fe40000000a00 */
[----:B------:R-:W-:Y:S02]  /*0120*/  UIADD3 UR8, UP0, UR6, 0xf0, URZ ;  /* 0x000000f006087890 */ /* 0x000fe4000ff1e03f */
[----:B------:R-:W-:Y:S02]  /*0130*/  UIADD3 UR6, UP1, UR6, 0x1f0, URZ ;  /* 0x000001f006067890 */ /* 0x000fe4000ff3e03f */
[----:B------:R-:W-:Y:S02]  /*0140*/  UIADD3.X UR9, URZ, UR7, URZ, UP0, !UPT ;  /* 0x000000073f097290 */ /* 0x000fe400087fe43f */
[----:B------:R-:W-:-:S07]  /*0150*/  UIADD3.X UR7, URZ, UR7, URZ, UP1, !UPT ;  /* 0x000000073f077290 */ /* 0x000fce0008ffe43f */
[----:B------:R0:W-:Y:S02]  /*0160*/  UTMACCTL.PF [UR8] ;  /* 0x00000000080079b9 */ /* 0x0001e40008040000 */
[----:B------:R0:W-:Y:S02]  /*0170*/  UTMACCTL.PF [UR6] ;  /* 0x00000000060079b9 */ /* 0x0001e40008040000 */
[----:B0-----:R-:W-:Y:S01]  /*0180*/  NOP ;  /* 0x0000000000007918 */ /* 0x001fe20000000000 */
.L_x_1:
[----:B------:R-:W-:Y:S05]  /*0190*/  BSYNC B0 ;  /* 0x0000000000007941 */ /* 0x000fea0003800000 */
.L_x_0:
[----:B------:R-:W0:Y:S01]  /*01a0*/  SHFL.IDX PT, R2, R0, RZ, 0x1f ;  /* 0x00001fff00027589 */ /* 0x000e2200000e0000 */
[----:B------:R-:W-:Y:S01]  /*01b0*/  UISETP.NE.AND UP0, UPT, UR10, 0x3, UPT ;  /* 0x000000030a00788c */ /* 0x000fe2000bf05270 */
[----:B------:R-:W-:Y:S01]  /*01c0*/  ISETP.NE.AND P1, PT, RZ, UR5, PT ;  /* 0x00000005ff007c0c */ /* 0x000fe2000bf25270 */
[----:B------:R-:W-:Y:S02]  /*01d0*/  UIADD3 UR18, UR5, -0x1, URZ ;  /* 0xffffffff05127890 */ /* 0x000fe4000fffe03f */
[----:B------:R-:W-:Y:S02]  /*01e0*/  UISETP.EQ.OR UP0, UPT, UR10, URZ, !UP0 ;  /* 0x0000003f0a00728c */ /* 0x000fe4000c702670 */
[----:B------:R-:W-:Y:S02]  /*01f0*/  UISETP.GE.U32.AND UP1, UPT, UR18, 0x2, UPT ;  /* 0x000000021200788c */ /* 0x000fe4000bf26070 */
[----:B------:R-:W-:-:S04]  /*0200*/  UISETP.EQ.AND UP0, UPT, UR5, URZ, UP0 ;  /* 0x0000003f0500728c */ /* 0x000fc80008702270 */
[----:B------:R-:W-:-:S04]  /*0210*/  USEL UR38, URZ, 0x1, !UP0 ;  /* 0x000000013f267887 */ /* 0x000fc8000c000000 */
[----:B------:R-:W-:Y:S01]  /*0220*/  USEL UR38, UR38, 0x2, UP1 ;  /* 0x0000000226267887 */ /* 0x000fe20008800000 */
[----:B0-----:R-:W-:-:S13]  /*0230*/  ISETP.NE.AND P0, PT, R2, RZ, PT ;  /* 0x000000ff0200720c */ /* 0x001fda0003f05270 */
[----:B------:R-:W-:Y:S05]  /*0240*/  @P0 BRA `(.L_x_2) ;  /* 0x0000000000500947 */ /* 0x000fea0003800000 */
[----:B------:R-:W0:Y:S01]  /*0250*/  S2UR UR8, SR_CgaCtaId ;  /* 0x00000000000879c3 */ /* 0x000e220000008800 */
[----:B------:R-:W-:Y:S01]  /*0260*/  UMOV UR4, 0x400 ;  /* 0x0000040000047882 */ /* 0x000fe20000000000 */
[----:B------:R-:W-:Y:S01]  /*0270*/  UMOV UR5, 0x1 ;  /* 0x0000000100057882 */ /* 0x000fe20000000000 */
[----:B------:R-:W-:Y:S01]  /*0280*/  UMOV UR6, 0x100 ;  /* 0x0000010000067882 */ /* 0x000fe20000000000 */
[----:B------:R-:W-:Y:S01]  /*0290*/  ELECT P0, URZ, PT ;  /* 0x00000000003f782f */ /* 0x000fe20003800000 */
[----:B------:R-:W-:-:S04]  /*02a0*/  UIADD3 UR6, -UR6, 0x100000, URZ ;  /* 0x0010000006067890 */ /* 0x000fc8000fffe13f */
[----:B------:R-:W-:Y:S02]  /*02b0*/  USHF.L.U32 UR7, UR6, 0xb, URZ ;  /* 0x0000000b06077899 */ /* 0x000fe4000800063f */
[----:B------:R-:W-:Y:S02]  /*02c0*/  USHF.L.U32 UR6, UR6, 0x1, URZ ;  /* 0x0000000106067899 */ /* 0x000fe4000800063f */
[----:B0-----:R-:W-:Y:S02]  /*02d0*/  ULEA UR8, UR8, UR4, 0x18 ;  /* 0x0000000408087291 */ /* 0x001fe4000f8ec03f */
[----:B------:R-:W-:-:S04]  /*02e0*/  UIADD3 UR4, -UR5, 0x100000, URZ ;  /* 0x0010000005047890 */ /* 0x000fc8000fffe13f */
[----:B------:R-:W-:Y:S02]  /*02f0*/  USHF.L.U32 UR5, UR4, 0xb, URZ ;  /* 0x0000000b04057899 */ /* 0x000fe4000800063f */
[----:B------:R-:W-:Y:S01]  /*0300*/  USHF.L.U32 UR4, UR4, 0x1, URZ ;  /* 0x0000000104047899 */ /* 0x000fe2000800063f */
[----:B------:R-:W0:Y:S11]  /*0310*/  FENCE.VIEW.ASYNC.S ;  /* 0x00000000000073c6 */ /* 0x000e360000000000 */
[----:B0-----:R0:W1:Y:S01]  /*0320*/  SYNCS.EXCH.64 URZ, [UR8], UR4 ;  /* 0x00000004083f75b2 */ /* 0x0010620008000100 */
[----:B------:R0:W2:Y:S01]  /*0330*/  SYNCS.EXCH.64 URZ, [UR8+0x18], UR6 ;  /* 0x00001806083f75b2 */ /* 0x0000a20008000100 */
[----:B------:R0:W3:Y:S01]  /*0340*/  SYNCS.EXCH.64 URZ, [UR8+0x8], UR4 ;  /* 0x00000804083f75b2 */ /* 0x0000e20008000100 */
[----:B------:R0:W4:Y:S01]  /*0350*/  SYNCS.EXCH.64 URZ, [UR8+0x20], UR6 ;  /* 0x00002006083f75b2 */ /* 0x0001220008000100 */
[----:B------:R0:W0:Y:S01]  /*0360*/  SYNCS.EXCH.64 URZ, [UR8+0x10], UR4 ;  /* 0x00001004083f75b2 */ /* 0x0000220008000100 */
[----:B------:R0:W0:Y:S01]  /*0370*/  SYNCS.EXCH.64 URZ, [UR8+0x28], UR6 ;  /* 0x00002806083f75b2 */ /* 0x0000220008000100 */
[----:B------:R-:W-:Y:S01]  /*0380*/  NOP ;  /* 0x0000000000007918 */ /* 0x000fe20000000000 */
.L_x_2:
[----:B------:R-:W5:Y:S01]  /*0390*/  SHFL.IDX PT, R0, R0, RZ, 0x1f ;  /* 0x00001fff00007589 */ /* 0x000f6200000e0000 */
[----:B------:R-:W-:Y:S01]  /*03a0*/  ELECT P0, URZ, PT ;  /* 0x00000000003f782f */ /* 0x000fe20003800000 */
[----:B------:R-:W1:Y:S01]  /*03b0*/  S2UR UR17, SR_CTAID.Y ;  /* 0x00000000001179c3 */ /* 0x000e620000002600 */
[----:B0-----:R-:W-:Y:S01]  /*03c0*/  ULDC UR5, c[0x0][0x65c] ;  /* 0x0001970000057ab9 */ /* 0x001fe20000000800 */
[----:B------:R-:W-:Y:S01]  /*03d0*/  UMOV UR12, 0x20 ;  /* 0x00000020000c7882 */ /* 0x000fe20000000000 */
[----:B------:R-:W-:Y:S01]  /*03e0*/  UISETP.NE.AND UP2, UPT, UR5, 0x1, UPT ;  /* 0x000000010500788c */ /* 0x000fe2000bf45270 */
[----:B------:R-:W-:Y:S01]  /*03f0*/  NOP ;  /* 0x0000000000007918 */ /* 0x000fe20000000000 */
[----:B------:R-:W-:Y:S02]  /*0400*/  NOP ;  /* 0x0000000000007918 */ /* 0x000fe40000000000 */
[----:B------:R-:W-:Y:S01]  /*0410*/  UP2UR UR39, UPR, URZ, 0x4 ;  /* 0x000000043f277883 */ /* 0x000fe20008000000 */
[----:B------:R-:W0:Y:S01]  /*0420*/  S2UR UR4, SR_CTAID.X ;  /* 0x00000000000479c3 */ /* 0x000e220000002500 */
[----:B------:R-:W-:-:S02]  /*0430*/  PLOP3.LUT P2, PT, PT, PT, UP2, 0x80, 0x0 ;  /* 0x000000000000781c */ /* 0x000fc40003f4f028 */
[----:B------:R-:W-:Y:S02]  /*0440*/  PLOP3.LUT P4, PT, PT, PT, UP2, 0x80, 0x0 ;  /* 0x000000000000781c */ /* 0x000fe40003f8f028 */
[----:B------:R-:W-:Y:S01]  /*0450*/  PLOP3.LUT P3, PT, PT, PT, UP2, 0x80, 0x0 ;  /* 0x000000000000781c */ /* 0x000fe20003f6f028 */
[----:B------:R-:W-:Y:S01]  /*0460*/  @UP2 ULDC UR14, c[0x0][0x10] ;  /* 0x00000400000e2ab9 */ /* 0x000fe20000000800 */
[----:B------:R-:W-:Y:S01]  /*0470*/  @UP2 UMOV UR9, URZ ;  /* 0x0000003f00092c82 */ /* 0x000fe20008000000 */
[----:B------:R-:W-:Y:S01]  /*0480*/  @!UP2 ULDC UR11, c[0x0][0xc] ;  /* 0x00000300000baab9 */ /* 0x000fe20000000800 */
[----:B-----5:R-:W-:Y:S01]  /*0490*/  ISETP.NE.OR P0, PT, R0, RZ, !P0 ;  /* 0x000000ff0000720c */ /* 0x020fe20004705670 */
[----:B-1----:R-:W-:Y:S02]  /*04a0*/  @UP2 UMOV UR7, UR17 ;  /* 0x0000001100072c82 */ /* 0x002fe40008000000 */
[----:B------:R-:W-:Y:S01]  /*04b0*/  @UP2 UMOV UR8, UR7 ;  /* 0x0000000700082c82 */ /* 0x000fe20008000000 */
[----:B------:R-:W-:Y:S01]  /*04c0*/  @!UP2 UMOV UR7, UR17 ;  /* 0x000000110007ac82 */ /* 0x000fe20008000000 */
[----:B0-----:R-:W-:-:S08]  /*04d0*/  @UP2 UIMAD.WIDE.U32 UR14, UR4, UR14, UR8 ;  /* 0x0000000e040e22a5 */ /* 0x001fd0000f8e0008 */
[----:B------:R-:W-:Y:S01]  /*04e0*/  VOTEU.ALL UP0, P0 ;  /* 0x00000000003f7886 */ /* 0x000fe20000000000 */
[----:B------:R-:W-:Y:S01]  /*04f0*/  VOTEU.ALL UP1, P0 ;  /* 0x00000000003f7886 */ /* 0x000fe20000020000 */
[----:B------:R-:W-:-:S03]  /*0500*/  IMAD.U32 R2, RZ, RZ, UR14 ;  /* 0x0000000eff027e24 */ /* 0x000fc6000f8e00ff */
[----:B------:R-:W0:Y:S01]  /*0510*/  @!UP0 S2UR UR6, SR_CgaCtaId ;  /* 0x00000000000689c3 */ /* 0x000e220000008800 */
[----:B------:R-:W-:Y:S01]  /*0520*/  @!UP0 UMOV UR5, 0x400 ;  /* 0x0000040000058882 */ /* 0x000fe20000000000 */
[----:B------:R-:W-:-:S04]  /*0530*/  @!UP0 UIADD3 UR12, -UR12, 0x100000, URZ ;  /* 0x001000000c0c8890 */ /* 0x000fc8000fffe13f */
[----:B------:R-:W-:Y:S02]  /*0540*/  @!UP0 USHF.L.U32 UR13, UR12, 0xb, URZ ;  /* 0x0000000b0c0d8899 */ /* 0x000fe4000800063f */
[----:B------:R-:W-:Y:S01]  /*0550*/  @!UP0 USHF.L.U32 UR12, UR12, 0x1, URZ ;  /* 0x000000010c0c8899 */ /* 0x000fe2000800063f */
[----:B------:R-:W-:Y:S01]  /*0560*/  IMAD.U32 R3, RZ, RZ, UR15 ;  /* 0x0000000fff037e24 */ /* 0x000fe2000f8e00ff */
[----:B0-----:R-:W-:Y:S01]  /*0570*/  @!UP0 ULEA UR16, UR6, UR5, 0x18 ;  /* 0x0000000506108291 */ /* 0x001fe2000f8ec03f */
[----:B------:R-:W-:Y:S01]  /*0580*/  VOTEU.ALL UP0, P0 ;  /* 0x00000000003f7886 */ /* 0x000fe20000000000 */
[----:B------:R-:W-:Y:S01]  /*0590*/  PLOP3.LUT P0, PT, PT, PT, UP2, 0x80, 0x0 ;  /* 0x000000000000781c */ /* 0x000fe20003f0f028 */
[----:B------:R-:W-:Y:S01]  /*05a0*/  UMOV UR5, URZ ;  /* 0x0000003f00057c82 */ /* 0x000fe20008000000 */
[----:B------:R-:W-:Y:S01]  /*05b0*/  @UP2 UMOV UR6, URZ ;  /* 0x0000003f00062c82 */ /* 0x000fe20008000000 */
[----:B------:R-:W-:Y:S02]  /*05c0*/  @!UP2 UIMAD.WIDE.U32 UR8, UR11, UR7, UR4 ;  /* 0x000000070b08a2a5 */ /* 0x000fe4000f8e0004 */
[----:B------:R-:W-:-:S04]  /*05d0*/  @UP2 UIADD3 UR6, UR15, UR6, URZ ;  /* 0x000000060f062290 */ /* 0x000fc8000fffe03f */
[----:B------:R-:W-:Y:S01]  /*05e0*/  IMAD.U32 R5, RZ, RZ, UR9 ;  /* 0x00000009ff057e24 */ /* 0x000fe2000f8e00ff */
[----:B------:R-:W0:Y:S02]  /*05f0*/  FENCE.VIEW.ASYNC.S ;  /* 0x00000000000073c6 */ /* 0x000e240000000000 */
[----:B0-----:R0:W2:Y:S01]  /*0600*/  @!UP0 SYNCS.EXCH.64 URZ, [UR16+0x40], UR12 ;  /* 0x0000400c103f85b2 */ /* 0x0010a20008000100 */
[----:B------:R-:W-:Y:S01]  /*0610*/  @P2 IMAD.U32 R6, RZ, RZ, UR6 ;  /* 0x00000006ff062e24 */ /* 0x000fe2000f8e00ff */
[----:B------:R-:W-:Y:S01]  /*0620*/  MOV R4, UR8 ;  /* 0x0000000800047c02 */ /* 0x000fe20008000f00 */
[----:B------:R-:W-:Y:S01]  /*0630*/  @!P4 IMAD.MOV.U32 R6, RZ, RZ, R5 ;  /* 0x000000ffff06c224 */ /* 0x000fe200078e0005 */
[----:B------:R-:W-:Y:S01]  /*0640*/  @P0 MOV R7, R2 ;  /* 0x0000000200070202 */ /* 0x000fe20000000f00 */
[----:B------:R-:W-:Y:S02]  /*0650*/  IMAD.U32 R2, RZ, RZ, UR8 ;  /* 0x00000008ff027e24 */ /* 0x000fe4000f8e00ff */
[----:B------:R-:W-:Y:S01]  /*0660*/  IMAD.U32 R3, RZ, RZ, UR9 ;  /* 0x00000009ff037e24 */ /* 0x000fe2000f8e00ff */
[----:B------:R0:W-:Y:S01]  /*0670*/  STL [R1+0x200], R6 ;  /* 0x0002000601007387 */ /* 0x0001e20000100800 */
[----:B------:R-:W-:-:S05]  /*0680*/  @!P3 IMAD.MOV.U32 R7, RZ, RZ, R2 ;  /* 0x000000ffff07b224 */ /* 0x000fca00078e0002 */
[----:B------:R0:W-:Y:S01]  /*0690*/  STL [R1+0x204], R7 ;  /* 0x0002040701007387 */ /* 0x0001e20000100800 */
[----:B------:R0:W2:Y:S01]  /*06a0*/  @!UP1 SYNCS.EXCH.64 URZ, [UR16+0x48], UR12 ;  /* 0x0000480c103f95b2 */ /* 0x0000a20008000100 */
[----:B------:R-:W-:Y:S01]  /*06b0*/  NOP ;  /* 0x0000000000007918 */ /* 0x000fe20000000000 */
[----:B--234-:R-:W-:Y:S06]  /*06c0*/  BAR.SYNC.DEFER_BLOCKING 0x0 ;  /* 0x0000000000007b1d */ /* 0x01cfec0000010000 */
[----:B------:R-:W-:Y:S05]  /*06d0*/  @!P1 BRA `(.L_x_3) ;  /* 0x0000021400fc9947 */ /* 0x000fea0003800000 */
[----:B------:R-:W-:-:S06]  /*06e0*/  UISETP.GT.U32.AND UP0, UPT, UR18, 0x1, UPT ;  /* 0x000000011200788c */ /* 0x000fcc000bf04070 */
[----:B------:R-:W-:-:S13]  /*06f0*/  PLOP3.LUT P0, PT, PT, PT, UP0, 0x80, 0x0 ;  /* 0x000000000000781c */ /* 0x000fda0003f0f008 */
[----:B0-----:R-:W-:Y:S05]  /*0700*/  @P0 EXIT ;  /* 0x000000000000094d */ /* 0x001fea0003800000 */
[----:B------:R-:W-:Y:S01]  /*0710*/  ULDC.64 UR8, c[0x0][0x650] ;  /* 0x0001940000087ab9 */ /* 0x000fe20000000a00 */
[----:B------:R-:W-:Y:S01]  /*0720*/  UMOV UR40, 0xffffffff ;  /* 0xffffffff00287882 */ /* 0x000fe20000000000 */
[----:B------:R-:W-:Y:S01]  /*0730*/  ISETP.GE.U32.AND P0, PT, R7, UR8, PT ;  /* 0x0000000807007c0c */ /* 0x000fe2000bf06070 */
[----:B------:R-:W-:Y:S01]  /*0740*/  UMOV UR41, 0xffffffff ;  /* 0xffffffff00297882 */ /* 0x000fe20000000000 */
[----:B------:R-:W-:Y:S01]  /*0750*/  UMOV UR42, 0xffffffff ;  /* 0xffffffff002a7882 */ /* 0x000fe20000000000 */
[----:B------:R-:W-:Y:S02]  /*0760*/  PRMT R0, RZ, 0x7610, R0 ;  /* 0x00007610ff007816 */ /* 0x000fe40000000000 */
[----:B------:R-:W-:-:S13]  /*0770*/  ISETP.GE.U32.AND.EX P0, PT, R6, UR9, PT, P0 ;  /* 0x0000000906007c0c */ /* 0x000fda000bf06100 */
[----:B------:R-:W-:Y:S05]  /*0780*/  @P0 BRA `(.L_x_4) ;  /* 0x0000000400800947 */ /* 0x000fea0003800000 */
[----:B------:R-:W-:Y:S01]  /*0790*/  I2FP.F32.U32 R0, UR4 ;  /* 0x0000000400007c45 */ /* 0x000fe20008201000 */
[----:B------:R-:W-:Y:S01]  /*07a0*/  ULDC.64 UR16, c[0x0][0x628] ;  /* 0x00018a0000107ab9 */ /* 0x000fe20000000a00 */
[----:B------:R-:W-:Y:S01]  /*07b0*/  ULDC UR6, c[0x0][0x150] ;  /* 0x0000540000067ab9 */ /* 0x000fe20000000800 */
[----:B------:R-:W-:Y:S01]  /*07c0*/  ISETP.NE.U32.AND P0, PT, RZ, UR16, PT ;  /* 0x00000010ff007c0c */ /* 0x000fe2000bf05070 */
[----:B------:R-:W-:Y:S01]  /*07d0*/  ULDC UR15, c[0x0][0x630] ;  /* 0x00018c00000f7ab9 */ /* 0x000fe20000000800 */
[----:B------:R-:W-:Y:S01]  /*07e0*/  FMUL R0, R0, UR6 ;  /* 0x0000000600007c20 */ /* 0x000fe20008400000 */
[----:B------:R-:W-:Y:S01]  /*07f0*/  R2UR UR18, R7 ;  /* 0x00000000071272ca */ /* 0x000fe200000e0000 */
[----:B------:R-:W-:Y:S01]  /*0800*/  ULDC UR20, c[0x0][0x154] ;  /* 0x0000550000147ab9 */ /* 0x000fe20000000800 */
[----:B------:R-:W-:Y:S01]  /*0810*/  ISETP.NE.AND.EX P0, PT, RZ, UR17, PT, P0 ;  /* 0x00000011ff007c0c */ /* 0x000fe2000bf05300 */
[----:B------:R0:W1:Y:S01]  /*0820*/  F2I.U32.TRUNC.NTZ R2, R0 ;  /* 0x0000000000027305 */ /* 0x000062000020f000 */
[----:B------:R-:W-:-:S02]  /*0830*/  R2UR UR19, R6 ;  /* 0x00000000061372ca */ /* 0x000fc400000e0000 */
[----:B------:R-:W-:Y:S02]  /*0840*/  R2UR UR8, R7 ;  /* 0x00000000070872ca */ /* 0x000fe400000e0000 */
[----:B------:R-:W-:-:S07]  /*0850*/  R2UR UR9, R6 ;  /* 0x00000000060972ca */ /* 0x000fce00000e0000 */
[----:B0-----:R-:W-:Y:S08]  /*0860*/  @!P0 BRA `(.L_x_5) ;  /* 0x0000000000308947 */ /* 0x001ff00003800000 */
[----:B------:R-:W-:Y:S01]  /*0870*/  R2UR UR8, R7 ;  /* 0x00000000070872ca */ /* 0x000fe200000e0000 */
[----:B------:R-:W-:Y:S01]  /*0880*/  ULDC UR6, c[0x0][0x634] ;  /* 0x00018d0000067ab9 */ /* 0x000fe20000000800 */
[----:B------:R-:W-:-:S11]  /*0890*/  R2UR UR14, R6 ;  /* 0x00000000060e72ca */ /* 0x000fd600000e0000 */
[----:B------:R-:W-:-:S04]  /*08a0*/  UIADD3 UR6, UP0, UR8, UR6, URZ ;  /* 0x0000000608067290 */ /* 0x000fc8000ff1e03f */
[----:B------:R-:W-:-:S04]  /*08b0*/  UIADD3.X UR14, URZ, UR14, URZ, UP0, !UPT ;  /* 0x0000000e3f0e7290 */ /* 0x000fc800087fe43f */
[----:B------:R-:W-:-:S04]  /*08c0*/  UIMAD.WIDE.U32 UR8, UR14, UR16, URZ ;  /* 0x000000100e0872a5 */ /* 0x000fc8000f8e003f */
[----:B------:R-:W-:Y:S02]  /*08d0*/  UIMAD.WIDE.U32 UR10, UP0, UR6, UR17, UR8 ;  /* 0x00000011060a72a5 */ /* 0x000fe4000f800008 */
[----:B------:R-:W-:Y:S02]  /*08e0*/  UIMAD.WIDE.U32 UR8, UR6, UR16, URZ ;  /* 0x00000010060872a5 */ /* 0x000fe4000f8e003f */
[----:B------:R-:W-:Y:S02]  /*08f0*/  UIADD3.X UR13, URZ, URZ, URZ, UP0, !UPT ;  /* 0x0000003f3f0d7290 */ /* 0x000fe400087fe43f */
[----:B------:R-:W-:Y:S01]  /*0900*/  UIADD3 URZ, UP0, UR9, UR10, URZ ;  /* 0x0000000a093f7290 */ /* 0x000fe2000ff1e03f */
[----:B------:R-:W-:-:S03]  /*0910*/  UMOV UR12, UR11 ;  /* 0x0000000b000c7c82 */ /* 0x000fc60008000000 */
[----:B------:R-:W-:-:S12]  /*0920*/  UIMAD.WIDE.U32.X UR8, UR14, UR17, UR12, UP0 ;  /* 0x000000110e0872a5 */ /* 0x000fd800080e040c */
.L_x_5:
[----:B------:R-:W-:Y:S01]  /*0930*/  USHF.R.U64 UR42, UR8, UR15, UR9 ;  /* 0x0000000f082a7299 */ /* 0x000fe20008001209 */
[----:B------:R-:W-:Y:S01]  /*0940*/  I2FP.F32.U32 R0, UR7 ;  /* 0x0000000700007c45 */ /* 0x000fe20008201000 */
[----:B------:R-:W-:Y:S01]  /*0950*/  USHF.R.U32.HI UR5, URZ, UR15, UR9 ;  /* 0x0000000f3f057299 */ /* 0x000fe20008011609 */
[----:B-1----:R-:W-:Y:S01]  /*0960*/  R2UR UR12, R2 ;  /* 0x00000000020c72ca */ /* 0x002fe200000e0000 */
[----:B------:R-:W-:Y:S02]  /*0970*/  UIADD3 UR6, UP0, URZ, -UR42, URZ ;  /* 0x8000002a3f067290 */ /* 0x000fe4000ff1e03f */
[----:B------:R-:W-:Y:S01]  /*0980*/  FMUL R0, R0, UR20 ;  /* 0x0000001400007c20 */ /* 0x000fe20008400000 */
[----:B------:R-:W-:Y:S01]  /*0990*/  ULDC.64 UR8, c[0x0][0x620] ;  /* 0x0001880000087ab9 */ /* 0x000fe20000000a00 */
[----:B------:R-:W-:Y:S01]  /*09a0*/  UIADD3.X UR5, URZ, ~UR5, URZ, UP0, !UPT ;  /* 0x800000053f057290 */ /* 0x000fe200087fe43f */
[----:B------:R-:W-:Y:S01]  /*09b0*/  UMOV UR10, UR18 ;  /* 0x00000012000a7c82 */ /* 0x000fe20008000000 */
[----:B------:R-:W-:-:S02]  /*09c0*/  UMOV UR11, UR19 ;  /* 0x00000013000b7c82 */ /* 0x000fc40008000000 */
[----:B------:R-:W-:Y:S01]  /*09d0*/  UIMAD UR5, UR5, UR8, URZ ;  /* 0x00000008050572a4 */ /* 0x000fe2000f8e023f */
[----:B------:R-:W0:Y:S01]  /*09e0*/  F2I.U32.TRUNC.NTZ R0, R0 ;  /* 0x0000000000007305 */ /* 0x000e22000020f000 */
[----:B------:R-:W-:Y:S02]  /*09f0*/  UIMAD.WIDE.U32 UR10, UR6, UR8, UR10 ;  /* 0x00000008060a72a5 */ /* 0x000fe4000f8e000a */
[----:B------:R-:W-:Y:S01]  /*0a00*/  UIMAD UR6, UR6, UR9, UR5 ;  /* 0x00000009060672a4 */ /* 0x000fe2000f8e0205 */
[----:B------:R-:W-:Y:S01]  /*0a10*/  ULDC UR21, c[0x0][0x658] ;  /* 0x0001960000157ab9 */ /* 0x000fe20000000800 */
[----:B------:R-:W-:Y:S02]  /*0a20*/  UMOV UR19, 0xffffffff ;  /* 0xffffffff00137882 */ /* 0x000fe40000000000 */
[----:B------:R-:W-:Y:S01]  /*0a30*/  UIADD3 UR6, UR11, UR6, URZ ;  /* 0x000000060b067290 */ /* 0x000fe2000fffe03f */
[----:B------:R-:W-:Y:S01]  /*0a40*/  ULDC UR15, c[0x0][0x618] ;  /* 0x00018600000f7ab9 */ /* 0x000fe20000000800 */
[----:B------:R-:W-:Y:S01]  /*0a50*/  ULDC.64 UR8, c[0x0][0x640] ;  /* 0x0001900000087ab9 */ /* 0x000fe20000000a00 */
[----:B------:R-:W-:Y:S01]  /*0a60*/  USHF.L.U32 UR11, UR19, UR21, URZ ;  /* 0x00000015130b7299 */ /* 0x000fe2000800063f */
[----:B------:R-:W-:Y:S01]  /*0a70*/  ISETP.NE.U32.AND P0, PT, RZ, UR8, PT ;  /* 0x00000008ff007c0c */ /* 0x000fe2000bf05070 */
[----:B------:R-:W-:-:S02]  /*0a80*/  USHF.R.U64 UR19, UR10, UR15, UR6 ;  /* 0x0000000f0a137299 */ /* 0x000fc40008001206 */
[----:B------:R-:W-:Y:S01]  /*0a90*/  USHF.R.U32.HI UR10, URZ, UR15, UR6 ;  /* 0x0000000f3f0a7299 */ /* 0x000fe20008011606 */
[----:B0-----:R-:W-:Y:S01]  /*0aa0*/  R2UR UR14, R0 ;  /* 0x00000000000e72ca */ /* 0x001fe200000e0000 */
[----:B------:R-:W-:Y:S01]  /*0ab0*/  ULDC UR17, c[0x0][0x608] ;  /* 0x0001820000117ab9 */ /* 0x000fe20000000800 */
[----:B------:R-:W-:Y:S01]  /*0ac0*/  ISETP.NE.AND.EX P0, PT, RZ, UR9, PT, P0 ;  /* 0x00000009ff007c0c */ /* 0x000fe2000bf05300 */
[----:B------:R-:W-:Y:S02]  /*0ad0*/  USHF.R.U64 UR23, UR19, UR17, UR10 ;  /* 0x0000001113177299 */ /* 0x000fe4000800120a */
[----:B------:R-:W-:Y:S01]  /*0ae0*/  USHF.R.U32.HI UR10, URZ, UR17, UR10 ;  /* 0x000000113f0a7299 */ /* 0x000fe2000801160a */
[----:B------:R-:W-:Y:S01]  /*0af0*/  UMOV UR16, 0x1 ;  /* 0x0000000100107882 */ /* 0x000fe20000000000 */
[----:B------:R-:W-:Y:S02]  /*0b00*/  UIADD3 UR12, -UR12, URZ, URZ ;  /* 0x0000003f0c0c7290 */ /* 0x000fe4000fffe13f */
[----:B------:R-:W-:-:S02]  /*0b10*/  USHF.R.U64 UR24, UR23, UR21, UR10 ;  /* 0x0000001517187299 */ /* 0x000fc4000800120a */
[----:B------:R-:W-:Y:S01]  /*0b20*/  USHF.L.U32 UR6, UR16, UR21, URZ ;  /* 0x0000001510067299 */ /* 0x000fe2000800063f */
[----:B------:R-:W-:Y:S01]  /*0b30*/  ULDC UR13, c[0x0][0x144] ;  /* 0x00005100000d7ab9 */ /* 0x000fe20000000800 */
[----:B------:R-:W-:Y:S01]  /*0b40*/  ULDC UR5, c[0x0][0x600] ;  /* 0x0001800000057ab9 */ /* 0x000fe20000000800 */
[----:B------:R-:W-:Y:S02]  /*0b50*/  ULOP3.LUT UR16, URZ, UR11, URZ, 0x33, !UPT ;  /* 0x0000000b3f107292 */ /* 0x000fe4000f8e333f */
[----:B------:R-:W-:Y:S02]  /*0b60*/  USHF.R.U32.HI UR11, URZ, UR21, UR10 ;  /* 0x000000153f0b7299 */ /* 0x000fe4000801160a */
[----:B------:R-:W-:Y:S02]  /*0b70*/  UIADD3 UR18, UR5, -0x1, URZ ;  /* 0xffffffff05127890 */ /* 0x000fe4000fffe03f */
[----:B------:R-:W-:Y:S02]  /*0b80*/  UIADD3 UR20, -UR14, URZ, URZ ;  /* 0x0000003f0e147290 */ /* 0x000fe4000fffe13f */
[----:B------:R-:W-:Y:S01]  /*0b90*/  UIMAD UR4, UR13, UR12, UR4 ;  /* 0x0000000c0d0472a4 */ /* 0x000fe2000f8e0204 */
[----:B------:R-:W-:Y:S01]  /*0ba0*/  ULDC UR25, c[0x0][0x148] ;  /* 0x0000520000197ab9 */ /* 0x000fe20000000800 */
[----:B------:R-:W-:Y:S01]  /*0bb0*/  ULDC UR21, c[0x0][0x648] ;  /* 0x0001920000157ab9 */ /* 0x000fe20000000800 */
[----:B------:R-:W-:Y:S01]  /*0bc0*/  ULDC UR22, c[0x0][0x638] ;  /* 0x00018e0000167ab9 */ /* 0x000fe20000000800 */
[----:B------:R-:W-:Y:S01]  /*0bd0*/  UMOV UR10, UR24 ;  /* 0x00000018000a7c82 */ /* 0x000fe20008000000 */
[----:B------:R-:W-:Y:S07]  /*0be0*/  @!P0 BRA `(.L_x_6) ;  /* 0x0000000000308947 */ /* 0x000fee0003800000 */
[----:B------:R-:W-:Y:S02]  /*0bf0*/  ULDC UR14, c[0x0][0x64c] ;  /* 0x00019300000e7ab9 */ /* 0x000fe40000000800 */
        /* <DEDUP_REMOVED lines=8> */
[----:B------:R-:W-:-:S07]  /*0c80*/  UIMAD.WIDE.U32.X UR8, UR17, UR9, UR14, UP0 ;  /* 0x00000009110872a5 */ /* 0x000fce00080e040e */
[----:B------:R-:W-:Y:S01]  /*0c90*/  UMOV UR10, UR8 ;  /* 0x00000008000a7c82 */ /* 0x000fe20008000000 */
[----:B------:R-:W-:-:S05]  /*0ca0*/  UMOV UR11, UR9 ;  /* 0x00000009000b7c82 */ /* 0x000fca0008000000 */
.L_x_6:
[----:B------:R-:W-:Y:S01]  /*0cb0*/  UISETP.NE.AND UP0, UPT, UR39, URZ, UPT ;  /* 0x0000003f2700728c */ /* 0x000fe2000bf05270 */
[----:B------:R-:W-:Y:S01]  /*0cc0*/  MOV R0, 0x1 ;  /* 0x0000000100007802 */ /* 0x000fe20000000f00 */
[----:B------:R-:W-:Y:S02]  /*0cd0*/  USHF.R.U64 UR8, UR10, UR21, UR11 ;  /* 0x000000150a087299 */ /* 0x000fe4000800120b */
[----:B------:R-:W-:Y:S02]  /*0ce0*/  ULOP3.LUT UR16, UR23, UR16, URZ, 0xc0, !UPT ;  /* 0x0000001017107292 */ /* 0x000fe4000f8ec03f */
[----:B------:R-:W-:Y:S02]  /*0cf0*/  ULOP3.LUT UR18, UR19, UR18, URZ, 0xc0, !UPT ;  /* 0x0000001213127292 */ /* 0x000fe4000f8ec03f */
[----:B------:R-:W-:-:S03]  /*0d00*/  UIMAD UR16, UR6, UR8, UR16 ;  /* 0x00000008061072a4 */ /* 0x000fc6000f8e0210 */
[----:B------:R-:W-:Y:S02]  /*0d10*/  @UP0 UIMAD UR4, UR25, UR20, UR7 ;  /* 0x00000014190402a4 */ /* 0x000fe4000f8e0207 */
[----:B------:R-:W-:-:S04]  /*0d20*/  UIADD3 UR7, -UR8, URZ, URZ ;  /* 0x0000003f08077290 */ /* 0x000fc8000fffe13f */
[----:B------:R-:W-:-:S03]  /*0d30*/  UIMAD UR6, UR7, UR22, UR24 ;  /* 0x00000016070672a4 */ /* 0x000fc6000f8e0218 */
[----:B------:R-:W-:Y:S01]  /*0d40*/  ULDC UR7, c[0x0][0x610] ;  /* 0x0001840000077ab9 */ /* 0x000fe20000000800 */
[----:B------:R-:W-:Y:S02]  /*0d50*/  UIMAD UR6, UR6, UR5, UR18 ;  /* 0x00000005060672a4 */ /* 0x000fe4000f8e0212 */
[----:B------:R-:W-:-:S04]  /*0d60*/  UIMAD UR4, UR16, UR7, UR4 ;  /* 0x00000007100472a4 */ /* 0x000fc8000f8e0204 */
[----:B------:R-:W-:Y:S02]  /*0d70*/  USEL UR41, UR6, UR4, !UP0 ;  /* 0x0000000406297287 */ /* 0x000fe4000c000000 */
[----:B------:R-:W-:-:S12]  /*0d80*/  USEL UR40, UR4, UR6, !UP0 ;  /* 0x0000000604287287 */ /* 0x000fd8000c000000 */
.L_x_4:
[----:B------:R-:W-:-:S08]  /*0d90*/  NOP ;  /* 0x0000000000007918 */ /* 0x000fd00000000000 */
[----:B------:R-:W0:Y:S02]  /*0da0*/  USETMAXREG.TRY_ALLOC.CTAPOOL UP0, 0xf0 ;  /* 0x000000f0000079c8 */ /* 0x000e240008000600 */
[----:B0-----:R-:W-:-:S13]  /*0db0*/  PLOP3.LUT P0, PT, PT, PT, UP0, 0x80, 0x0 ;  /* 0x000000000000781c */ /* 0x001fda0003f0f008 */
[----:B------:R-:W-:Y:S05]  /*0dc0*/  @!P0 BRA `(.L_x_4) ;  /* 0xfffffffc00f08947 */ /* 0x000fea000383ffff */
[----:B------:R-:W-:Y:S01]  /*0dd0*/  ULDC.64 UR4, c[0x0][0x598] ;  /* 0x0001660000047ab9 */ /* 0x000fe20000000a00 */
[----:B------:R-:W-:Y:S01]  /*0de0*/  ULDC.64 UR44, c[0x0][0x208] ;  /* 0x00008200002c7ab9 */ /* 0x000fe20000000a00 */
[----:B------:R-:W-:-:S04]  /*0df0*/  ISETP.NE.U32.AND P0, PT, RZ, UR4, PT ;  /* 0x00000004ff007c0c */ /* 0x000fc8000bf05070 */
[----:B------:R-:W-:-:S13]  /*0e00*/  ISETP.NE.AND.EX P0, PT, RZ, UR5, PT, P0 ;  /* 0x00000005ff007c0c */ /* 0x000fda000bf05300 */
[----:B------:R-:W-:Y:S05]  /*0e10*/  @!P0 BRA `(.L_x_7) ;  /* 0x00000000001c8947 */ /* 0x000fea0003800000 */
[----:B------:R-:W0:Y:S02]  /*0e20*/  LDC.64 R2, c[0x0][0x598] ;  /* 0x00016600ff027b82 */ /* 0x000e240000000a00 */
[----:B0-----:R-:W2:Y:S02]  /*0e30*/  LDG.E.64 R2, desc[UR44][R2.64] ;  /* 0x0000002c02027981 */ /* 0x001ea4000c1e1b00 */
[----:B--2---:R-:W-:-:S04]  /*0e40*/  ISETP.NE.U32.AND P0, PT, R2, RZ, PT ;  /* 0x000000ff0200720c */ /* 0x004fc80003f05070 */
[----:B------:R-:W-:-:S13]  /*0e50*/  ISETP.NE.AND.EX P0, PT, R3, RZ, PT, P0 ;  /* 0x000000ff0300720c */ /* 0x000fda0003f05300 */
[----:B------:R-:W-:Y:S05]  /*0e60*/  @!P0 BRA `(.L_x_7) ;  /* 0x0000000000088947 */ /* 0x000fea0003800000 */
[----:B------:R0:W5:Y:S01]  /*0e70*/  LD.E R2, desc[UR44][R2.64] ;  /* 0x0000002c02027980 */ /* 0x000162000c101900 */
[----:B------:R-:W-:Y:S05]  /*0e80*/  BRA `(.L_x_8) ;  /* 0x0000000000247947 */ /* 0x000fea0003800000 */
.L_x_7:
[----:B------:R-:W-:Y:S02]  /*0e90*/  ULDC.64 UR4, c[0x0][0x588] ;  /* 0x0001620000047ab9 */ /* 0x000fe40000000a00 */
[----:B------:R-:W-:-:S04]  /*0ea0*/  ISETP.NE.U32.AND P0, PT, RZ, UR4, PT ;  /* 0x00000004ff007c0c */ /* 0x000fc8000bf05070 */
[----:B------:R-:W-:-:S13]  /*0eb0*/  ISETP.NE.AND.EX P0, PT, RZ, UR5, PT, P0 ;  /* 0x00000005ff007c0c */ /* 0x000fda000bf05300 */
[----:B------:R-:W-:Y:S05]  /*0ec0*/  @!P0 BRA `(.L_x_9) ;  /* 0x00000000000c8947 */ /* 0x000fea0003800000 */
[----:B------:R-:W0:Y:S02]  /*0ed0*/  LDC.64 R2, c[0x0][0x588] ;  /* 0x00016200ff027b82 */ /* 0x000e240000000a00 */
[----:B0-----:R1:W5:Y:S01]  /*0ee0*/  LDG.E R2, desc[UR44][R2.64] ;  /* 0x0000002c02027981 */ /* 0x001362000c1e1900 */
[----:B------:R-:W-:Y:S05]  /*0ef0*/  BRA `(.L_x_8) ;  /* 0x0000000000087947 */ /* 0x000fea0003800000 */
.L_x_9:
[----:B------:R-:W-:Y:S02]  /*0f00*/  ULDC UR4, c[0x0][0x580] ;  /* 0x0001600000047ab9 */ /* 0x000fe40000000800 */
[----:B------:R-:W-:-:S07]  /*0f10*/  IMAD.U32 R2, RZ, RZ, UR4 ;  /* 0x00000004ff027e24 */ /* 0x000fce000f8e00ff */
.L_x_8:
[----:B------:R-:W-:Y:S02]  /*0f20*/  ULDC.64 UR4, c[0x0][0x5a0] ;  /* 0x0001680000047ab9 */ /* 0x000fe40000000a00 */
[----:B------:R-:W-:-:S04]  /*0f30*/  ISETP.NE.U32.AND P0, PT, RZ, UR4, PT ;  /* 0x00000004ff007c0c */ /* 0x000fc8000bf05070 */
[----:B------:R-:W-:-:S13]  /*0f40*/  ISETP.NE.AND.EX P0, PT, RZ, UR5, PT, P0 ;  /* 0x00000005ff007c0c */ /* 0x000fda000bf05300 */
[----:B------:R-:W-:Y:S05]  /*0f50*/  @!P0 BRA `(.L_x_10) ;  /* 0x00000000001c8947 */ /* 0x000fea0003800000 */
[----:B------:R-:W2:Y:S02]  /*0f60*/  LDC.64 R4, c[0x0][0x5a0] ;  /* 0x00016800ff047b82 */ /* 0x000ea40000000a00 */
[----:B--2---:R-:W2:Y:S02]  /*0f70*/  LDG.E.64 R4, desc[UR44][R4.64] ;  /* 0x0000002c04047981 */ /* 0x004ea4000c1e1b00 */
[----:B--2---:R-:W-:-:S04]  /*0f80*/  ISETP.NE.U32.AND P0, PT, R4, RZ, PT ;  /* 0x000000ff0400720c */ /* 0x004fc80003f05070 */
[----:B------:R-:W-:-:S13]  /*0f90*/  ISETP.NE.AND.EX P0, PT, R5, RZ, PT, P0 ;  /* 0x000000ff0500720c */ /* 0x000fda0003f05300 */
[----:B------:R-:W-:Y:S05]  /*0fa0*/  @!P0 BRA `(.L_x_10) ;  /* 0x0000000000088947 */ /* 0x000fea0003800000 */
[----:B------:R2:W5:Y:S01]  /*0fb0*/  LD.E R16, desc[UR44][R4.64] ;  /* 0x0000002c04107980 */ /* 0x000562000c101900 */
[----:B------:R-:W-:Y:S05]  /*0fc0*/  BRA `(.L_x_11) ;  /* 0x0000000000247947 */ /* 0x000fea0003800000 */
.L_x_10:
[----:B------:R-:W-:Y:S02]  /*0fd0*/  ULDC.64 UR4, c[0x0][0x590] ;  /* 0x0001640000047ab9 */ /* 0x000fe40000000a00 */
[----:B------:R-:W-:-:S04]  /*0fe0*/  ISETP.NE.U32.AND P0, PT, RZ, UR4, PT ;  /* 0x00000004ff007c0c */ /* 0x000fc8000bf05070 */
[----:B------:R-:W-:-:S13]  /*0ff0*/  ISETP.NE.AND.EX P0, PT, RZ, UR5, PT, P0 ;  /* 0x00000005ff007c0c */ /* 0x000fda000bf05300 */
[----:B------:R-:W-:Y:S05]  /*1000*/  @!P0 BRA `(.L_x_12) ;  /* 0x00000000000c8947 */ /* 0x000fea0003800000 */
[----:B------:R-:W2:Y:S02]  /*1010*/  LDC.64 R16, c[0x0][0x590] ;  /* 0x00016400ff107b82 */ /* 0x000ea40000000a00 */
[----:B--2---:R3:W5:Y:S01]  /*1020*/  LDG.E R16, desc[UR44][R16.64] ;  /* 0x0000002c10107981 */ /* 0x004762000c1e1900 */
[----:B------:R-:W-:Y:S05]  /*1030*/  BRA `(.L_x_11) ;  /* 0x0000000000087947 */ /* 0x000fea0003800000 */
.L_x_12:
[----:B------:R-:W-:Y:S02]  /*1040*/  ULDC UR4, c[0x0][0x584] ;  /* 0x0001610000047ab9 */ /* 0x000fe40000000800 */
[----:B------:R-:W-:-:S07]  /*1050*/  IMAD.U32 R16, RZ, RZ, UR4 ;  /* 0x00000004ff107e24 */ /* 0x000fce000f8e00ff */
.L_x_11:
[----:B------:R-:W-:-:S13]  /*1060*/  LOP3.LUT P0, RZ, R0, 0xff, RZ, 0xc0, !PT ;  /* 0x000000ff00ff7812 */ /* 0x000fda000780c0ff */
[----:B------:R-:W-:Y:S05]  /*1070*/  @!P0 EXIT ;  /* 0x000000000000894d */ /* 0x000fea0003800000 */
[----:B------:R-:W-:Y:S01]  /*1080*/  ULDC UR4, c[0x0][0x28c] ;  /* 0x0000a30000047ab9 */ /* 0x000fe20000000800 */
[----:B------:R-:W-:Y:S01]  /*1090*/  UMOV UR36, URZ ;  /* 0x0000003f00247c82 */ /* 0x000fe20008000000 */
[----:B------:R-:W-:Y:S01]  /*10a0*/  UIADD3 UR4, UR4, 0x7f, URZ ;  /* 0x0000007f04047890 */ /* 0x000fe2000fffe03f */
[----:B------:R-:W-:-:S03]  /*10b0*/  UMOV UR37, URZ ;  /* 0x0000003f00257c82 */ /* 0x000fc60008000000 */
[----:B------:R-:W-:-:S04]  /*10c0*/  USHF.R.S32.HI UR5, URZ, 0x1f, UR4 ;  /* 0x0000001f3f057899 */ /* 0x000fc80008011404 */
[----:B------:R-:W-:-:S04]  /*10d0*/  ULEA.HI UR5, UR5, UR4, URZ, 0x7 ;  /* 0x0000000405057291 */ /* 0x000fc8000f8f383f */
[----:B------:R-:W-:-:S12]  /*10e0*/  USHF.R.S32.HI UR43, URZ, 0x7, UR5 ;  /* 0x000000073f2b7899 */ /* 0x000fd80008011405 */
.L_x_540:
[----:B------:R-:W4:Y:S01]  /*10f0*/  S2R R0, SR_TID.X ;  /* 0x0000000000007919 */ /* 0x000f220000002100 */
[----:B0-----:R-:W0:Y:S01]  /*1100*/  S2UR UR6, SR_CgaCtaId ;  /* 0x00000000000679c3 */ /* 0x001e220000008800 */
[----:B------:R-:W-:Y:S02]  /*1110*/  UMOV UR46, 0x400 ;  /* 0x00000400002e7882 */ /* 0x000fe40000000000 */
[----:B0-----:R-:W-:Y:S01]  /*1120*/  ULEA UR46, UR6, UR46, 0x18 ;  /* 0x0000002e062e7291 */ /* 0x001fe2000f8ec03f */
[----:B----4-:R-:W-:-:S04]  /*1130*/  LOP3.LUT R0, R0, 0x80, RZ, 0xc0, !PT ;  /* 0x0000008000007812 */ /* 0x010fc800078ec0ff */
[----:B------:R-:W-:-:S06]  /*1140*/  SHF.R.U32.HI R0, RZ, 0x7, R0 ;  /* 0x00000007ff007819 */ /* 0x000fcc0000011600 */
[----:B------:R-:W0:Y:S02]  /*1150*/  SHFL.IDX PT, R0, R0, RZ, 0x1f ;  /* 0x00001fff00007589 */ /* 0x000e2400000e0000 */
[----:B0-----:R-:W-:-:S13]  /*1160*/  R2UR UR4, R0 ;  /* 0x00000000000472ca */ /* 0x001fda00000e0000 */
[----:B------:R-:W-:-:S04]  /*1170*/  ULEA.HI UR5, UR4, UR4, URZ, 0x1 ;  /* 0x0000000404057291 */ /* 0x000fc8000f8f083f */
[----:B------:R-:W-:-:S04]  /*1180*/  ULOP3.LUT UR5, UR5, 0x7fffe, URZ, 0xc0, !UPT ;  /* 0x0007fffe05057892 */ /* 0x000fc8000f8ec03f */
[----:B------:R-:W-:-:S03]  /*1190*/  UIADD3 UR5, UR4, -UR5, URZ ;  /* 0x8000000504057290 */ /* 0x000fc6000fffe03f */
[----:B------:R-:W-:Y:S01]  /*11a0*/  ULDC UR4, c[0x0][0x28c] ;  /* 0x0000a30000047ab9 */ /* 0x000fe20000000800 */
[----:B------:R-:W-:Y:S01]  /*11b0*/  ULEA UR5, UR5, UR46, 0xd ;  /* 0x0000002e05057291 */ /* 0x000fe2000f8e683f */
[----:B------:R-:W-:-:S03]  /*11c0*/  ISETP.LT.AND P0, PT, RZ, UR4, PT ;  /* 0x00000004ff007c0c */ /* 0x000fc6000bf01270 */
[----:B------:R-:W-:-:S04]  /*11d0*/  UIADD3 UR5, UR5, 0x100, URZ ;  /* 0x0000010005057890 */ /* 0x000fc8000fffe03f */
[----:B------:R-:W-:-:S04]  /*11e0*/  USHF.R.U32.HI UR5, URZ, 0x4, UR5 ;  /* 0x000000043f057899 */ /* 0x000fc80008011605 */
[----:B------:R-:W-:Y:S02]  /*11f0*/  ULOP3.LUT UR47, UR5, 0x3fff, URZ, 0xc0, !UPT ;  /* 0x00003fff052f7892 */ /* 0x000fe4000f8ec03f */
[----:B-1-3--:R-:W-:Y:S10]  /*1200*/  @P0 BRA `(.L_x_13) ;  /* 0x0000000000400947 */ /* 0x00aff40003800000 */
[----:B------:R-:W-:Y:S01]  /*1210*/  MOV R0, 0x0 ;  /* 0x0000000000007802 */ /* 0x000fe20000000f00 */
[----:B------:R-:W-:Y:S01]  /*1220*/  ULDC.64 UR4, c[0x4][0x68] ;  /* 0x01001a0000047ab9 */ /* 0x000fe20000000a00 */
[----:B------:R-:W-:Y:S01]  /*1230*/  ULDC.64 UR6, c[0x4][0x8] ;  /* 0x0100020000067ab9 */ /* 0x000fe20000000a00 */
[----:B--2---:R-:W-:Y:S01]  /*1240*/  IMAD.U32 R4, RZ, RZ, UR4 ;  /* 0x00000004ff047e24 */ /* 0x004fe2000f8e00ff */
[----:B------:R0:W2:Y:S01]  /*1250*/  LDC.64 R14, c[0x4][R0] ;  /* 0x01000000000e7b82 */ /* 0x0000a20000000a00 */
[----:B------:R-:W-:Y:S01]  /*1260*/  MOV R5, UR5 ;  /* 0x0000000500057c02 */ /* 0x000fe20008000f00 */
[----:B------:R-:W-:Y:S01]  /*1270*/  ULDC.64 UR4, c[0x4][0x70] ;  /* 0x01001c0000047ab9 */ /* 0x000fe20000000a00 */
[----:B------:R-:W-:Y:S01]  /*1280*/  IMAD.U32 R10, RZ, RZ, UR6 ;  /* 0x00000006ff0a7e24 */ /* 0x000fe2000f8e00ff */
[----:B------:R-:W-:Y:S01]  /*1290*/  MOV R11, UR7 ;  /* 0x00000007000b7c02 */ /* 0x000fe20008000f00 */
[----:B------:R-:W-:Y:S02]  /*12a0*/  IMAD.U32 R6, RZ, RZ, UR4 ;  /* 0x00000004ff067e24 */ /* 0x000fe4000f8e00ff */
[----:B------:R-:W-:-:S02]  /*12b0*/  IMAD.U32 R7, RZ, RZ, UR5 ;  /* 0x00000005ff077e24 */ /* 0x000fc4000f8e00ff */
[----:B------:R-:W-:Y:S02]  /*12c0*/  IMAD.MOV.U32 R8, RZ, RZ, 0x1e1 ;  /* 0x000001e1ff087424 */ /* 0x000fe400078e00ff */
[----:B------:R-:W-:Y:S02]  /*12d0*/  IMAD.MOV.U32 R12, RZ, RZ, 0x1 ;  /* 0x00000001ff0c7424 */ /* 0x000fe400078e00ff */
[----:B0-----:R-:W-:-:S07]  /*12e0*/  IMAD.MOV.U32 R13, RZ, RZ, RZ ;  /* 0x000000ffff0d7224 */ /* 0x001fce00078e00ff */
[----:B------:R-:W-:-:S07]  /*12f0*/  LEPC R20, `(.L_x_13) ;  /* 0x000000001014794e */ /* 0x000fce0000000000 */
[----:B-123-5:R-:W-:Y:S05]  /*1300*/  CALL.ABS.NOINC R14 ;  /* 0x000000000e007343 */ /* 0x02efea0003c00000 */
.L_x_13:
[----:B------:R-:W-:-:S06]  /*1310*/  ULOP3.LUT UR4, UR38, 0x1, URZ, 0xfc, !UPT ;  /* 0x0000000126047892 */ /* 0x000fcc000f8efc3f */
[----:B------:R-:W-:-:S04]  /*1320*/  MOV R0, UR4 ;  /* 0x0000000400007c02 */ /* 0x000fc80008000f00 */
[----:B------:R-:W-:-:S13]  /*1330*/  ISETP.NE.AND P0, PT, R0, 0x3, PT ;  /* 0x000000030000780c */ /* 0x000fda0003f05270 */
[----:B------:R-:W-:Y:S05]  /*1340*/  @!P0 BRA `(.L_x_14) ;  /* 0x0000000000048947 */ /* 0x000fea0003800000 */
[----:B------:R-:W-:Y:S01]  /*1350*/  BPT.TRAP 0x1 ;  /* 0x000000040000795c */ /* 0x000fe20000300000 */
.L_x_14:
[----:B-1----:R-:W-:Y:S02]  /*1360*/  IMAD.U32 R3, RZ, RZ, UR37 ;  /* 0x00000025ff037e24 */ /* 0x002fe4000f8e00ff */
[----:B------:R-:W-:-:S03]  /*1370*/  IMAD.U32 R0, RZ, RZ, UR36 ;  /* 0x00000024ff007e24 */ /* 0x000fc6000f8e00ff */
[----:B------:R-:W-:Y:S02]  /*1380*/  LEA R3, R3, UR46, 0x3 ;  /* 0x0000002e03037c11 */ /* 0x000fe4000f8e18ff */
[----:B------:R-:W-:-:S04]  /*1390*/  SHF.L.U32 R0, R0, 0x1f, RZ ;  /* 0x0000001f00007819 */ /* 0x000fc800000006ff */
[----:B------:R0:W1:Y:S01]  /*13a0*/  SYNCS.PHASECHK.TRANS64.TRYWAIT P1, [R3+URZ], R0 ;  /* 0x00000000030075a7 */ /* 0x000062000802017f */
[----:B------:R-:W-:Y:S05]  /*13b0*/  @!P0 BRA `(.L_x_15) ;  /* 0x0000000000048947 */ /* 0x000fea0003800000 */
[----:B------:R-:W-:Y:S01]  /*13c0*/  BPT.TRAP 0x1 ;  /* 0x000000040000795c */ /* 0x000fe20000300000 */
.L_x_15:
[----:B-1----:R-:W-:Y:S05]  /*13d0*/  @P1 BRA `(.L_x_16) ;  /* 0x0000000000081947 */ /* 0x002fea0003800000 */
[----:B------:R-:W1:Y:S02]  /*13e0*/  SYNCS.PHASECHK.TRANS64.TRYWAIT P1, [R3+URZ], R0 ;  /* 0x00000000030075a7 */ /* 0x000e64000802017f */
[----:B-1----:R-:W-:Y:S05]  /*13f0*/  @!P1 BRA `(.L_x_17) ;  /* 0x0000022000b09947 */ /* 0x002fea0003800000 */
.L_x_16:
[----:B------:R-:W-:-:S04]  /*1400*/  UISETP.LT.AND UP0, UPT, UR43, 0x1, UPT ;  /* 0x000000012b00788c */ /* 0x000fc8000bf01270 */
[----:B------:R-:W-:-:S04]  /*1410*/  USEL UR4, UR43, 0x1, UP0 ;  /* 0x000000012b047887 */ /* 0x000fc80008000000 */
[----:B------:R-:W-:-:S06]  /*1420*/  UIADD3 UR4, UR43, -UR4, URZ ;  /* 0x800000042b047290 */ /* 0x000fcc000fffe03f */
[----:B01----:R-:W-:Y:S01]  /*1430*/  IMAD.U32 R0, RZ, RZ, UR4 ;  /* 0x00000004ff007e24 */ /* 0x003fe2000f8e00ff */
[----:B------:R-:W-:Y:S05]  /*1440*/  WARPSYNC.ALL ;  /* 0x0000000000007948 */ /* 0x000fea0003800000 */
[----:B------:R-:W-:Y:S01]  /*1450*/  ISETP.GE.AND P1, PT, R0, 0x1, PT ;  /* 0x000000010000780c */ /* 0x000fe20003f26270 */
[----:B------:R-:W-:Y:S01]  /*1460*/  UIADD3 UR46, UR46, 0x30100, URZ ;  /* 0x000301002e2e7890 */ /* 0x000fe2000fffe03f */
[----:B------:R-:W-:Y:S01]  /*1470*/  WARPGROUP.ARRIVE ;  /* 0x00000000000079c5 */ /* 0x000fe20000000000 */
[----:B------:R-:W-:Y:S01]  /*1480*/  ULOP3.LUT UR4, UR47, 0x10000, URZ, 0xfc, !UPT ;  /* 0x000100002f047892 */ /* 0x000fe2000f8efc3f */
[----:B-----5:R-:W-:Y:S01]  /*1490*/  STL [R1+0x2c4], R16 ;  /* 0x0002c41001007387 */ /* 0x020fe20000100800 */
[----:B------:R-:W-:-:S02]  /*14a0*/  USHF.R.U32.HI UR46, URZ, 0x4, UR46 ;  /* 0x000000043f2e7899 */ /* 0x000fc4000801162e */
[----:B------:R-:W-:Y:S01]  /*14b0*/  ULEA UR8, UR37, UR4, 0xc ;  /* 0x0000000425087291 */ /* 0x000fe2000f8e603f */
[----:B------:R0:W-:Y:S01]  /*14c0*/  STL [R1+0x2c0], R2 ;  /* 0x0002c00201007387 */ /* 0x0001e20000100800 */
[----:B------:R-:W-:Y:S01]  /*14d0*/  ULOP3.LUT UR5, UR46, 0x3fff, URZ, 0xc0, !UPT ;  /* 0x00003fff2e057892 */ /* 0x000fe2000f8ec03f */
[----:B------:R-:W-:Y:S01]  /*14e0*/  UMOV UR9, 0x40000040 ;  /* 0x4000004000097882 */ /* 0x000fe20000000000 */
[----:B------:R-:W-:Y:S02]  /*14f0*/  UMOV UR11, 0x40000040 ;  /* 0x40000040000b7882 */ /* 0x000fe40000000000 */
[----:B------:R-:W-:Y:S01]  /*1500*/  ULOP3.LUT UR5, UR5, 0x10000, URZ, 0xfc, !UPT ;  /* 0x0001000005057892 */ /* 0x000fe2000f8efc3f */
[----:B------:R1:W-:Y:S01]  /*1510*/  STL [R1+0x2bc], R0 ;  /* 0x0002bc0001007387 */ /* 0x0003e20000100800 */
[----:B------:R-:W-:Y:S02]  /*1520*/  UIADD3 UR12, UR8, 0x400, URZ ;  /* 0x00000400080c7890 */ /* 0x000fe4000fffe03f */
[----:B------:R-:W-:Y:S01]  /*1530*/  ULEA UR6, UR37, UR5, 0xc ;  /* 0x0000000525067291 */ /* 0x000fe2000f8e603f */
[----:B------:R-:W-:Y:S01]  /*1540*/  UMOV UR15, UR11 ;  /* 0x0000000b000f7c82 */ /* 0x000fe20008000000 */
[----:B------:R-:W-:-:S05]  /*1550*/  UMOV UR13, 0x40000040 ;  /* 0x40000040000d7882 */ /* 0x000fca0000000000 */
[----:B------:R-:W-:Y:S02]  /*1560*/  UMOV UR10, UR6 ;  /* 0x00000006000a7c82 */ /* 0x000fe40008000000 */
[----:B------:R-:W-:Y:S01]  /*1570*/  HGMMA.64x256x16.F32.BF16 R24, gdesc[UR8], RZ, !UPT, gsb0 ;  /* 0x03e00000081879f0 */ /* 0x000fe2000c0018ff */
[----:B------:R-:W-:Y:S02]  /*1580*/  UMOV UR14, UR10 ;  /* 0x0000000a000e7c82 */ /* 0x000fe40008000000 */
[----:B------:R-:W-:Y:S02]  /*1590*/  WARPGROUP.DEPBAR.LE gsb0, 0x0 ;  /* 0x00008000000079c5 */ /* 0x000fe40000010000 */
[----:B------:R-:W-:Y:S01]  /*15a0*/  STL.64 [R1], R24 ;  /* 0x0000001801007387 */ /* 0x000fe20000100a00 */
[----:B------:R-:W-:Y:S01]  /*15b0*/  MOV R235, R46 ;  /* 0x0000002e00eb7202 */ /* 0x000fe20000000f00 */
[----:B------:R-:W-:Y:S01]  /*15c0*/  IMAD.MOV.U32 R234, RZ, RZ, R47 ;  /* 0x000000ffffea7224 */ /* 0x000fe200078e002f */
[----:B------:R-:W-:Y:S01]  /*15d0*/  MOV R231, R50 ;  /* 0x0000003200e77202 */ /* 0x000fe20000000f00 */
[----:B------:R-:W-:Y:S01]  /*15e0*/  STL.64 [R1+0x8], R26 ;  /* 0x0000081a01007387 */ /* 0x000fe20000100a00 */
[----:B------:R-:W-:Y:S01]  /*15f0*/  IMAD.MOV.U32 R233, RZ, RZ, R48 ;  /* 0x000000ffffe97224 */ /* 0x000fe200078e0030 */
[----:B------:R-:W-:Y:S01]  /*1600*/  MOV R227, R54 ;  /* 0x0000003600e37202 */ /* 0x000fe20000000f00 */
[----:B------:R-:W-:Y:S01]  /*1610*/  IMAD.MOV.U32 R232, RZ, RZ, R49 ;  /* 0x000000ffffe87224 */ /* 0x000fe200078e0031 */
        /* <DEDUP_REMOVED lines=58> */
[----:B---3--:R-:W-:Y:S01]  /*19c0*/  MOV R17, R135 ;  /* 0x0000008700117202 */ /* 0x008fe20000000f00 */
[----:B------:R-:W-:Y:S01]  /*19d0*/  IMAD.MOV.U32 R173, RZ, RZ, R89 ;  /* 0x000000ffffad7224 */ /* 0x000fe200078e0059 */
[----:B------:R-:W-:Y:S01]  /*19e0*/  MOV R14, R138 ;  /* 0x0000008a000e7202 */ /* 0x000fe20000000f00 */
[----:B------:R-:W-:Y:S01]  /*19f0*/  IMAD.MOV.U32 R175, RZ, RZ, R91 ;  /* 0x000000ffffaf7224 */ /* 0x000fe200078e005b */
[----:B------:R-:W-:Y:S01]  /*1a00*/  MOV R11, R141 ;  /* 0x0000008d000b7202 */ /* 0x000fe20000000f00 */
[----:B------:R-:W-:Y:S01]  /*1a10*/  IMAD.MOV.U32 R176, RZ, RZ, R92 ;  /* 0x000000ffffb07224 */ /* 0x000fe200078e005c */
[----:B------:R-:W-:Y:S01]  /*1a20*/  MOV R8, R144 ;  /* 0x0000009000087202 */ /* 0x000fe20000000f00 */
[----:B------:R-:W-:Y:S01]  /*1a30*/  IMAD.MOV.U32 R177, RZ, RZ, R93 ;  /* 0x000000ffffb17224 */ /* 0x000fe200078e005d */
[----:B--2---:R-:W-:Y:S01]  /*1a40*/  MOV R5, R147 ;  /* 0x0000009300057202 */ /* 0x004fe20000000f00 */
[----:B------:R-:W-:Y:S01]  /*1a50*/  IMAD.MOV.U32 R179, RZ, RZ, R95 ;  /* 0x000000ffffb37224 */ /* 0x000fe200078e005f */
[----:B0-----:R-:W-:Y:S01]  /*1a60*/  MOV R2, R150 ;  /* 0x0000009600027202 */ /* 0x001fe20000000f00 */
[----:B------:R-:W-:Y:S01]  /*1a70*/  IMAD.MOV.U32 R180, RZ, RZ, R96 ;  /* 0x000000ffffb47224 */ /* 0x000fe200078e0060 */
[----:B------:R0:W-:Y:S01]  /*1a80*/  STL.64 [R1+0x50], R44 ;  /* 0x0000502c01007387 */ /* 0x0001e20000100a00 */
[----:B------:R-:W-:-:S02]  /*1a90*/  IMAD.MOV.U32 R181, RZ, RZ, R97 ;  /* 0x000000ffffb57224 */ /* 0x000fc400078e0061 */
[----:B------:R-:W-:Y:S01]  /*1aa0*/  IMAD.MOV.U32 R183, RZ, RZ, R99 ;  /* 0x000000ffffb77224 */ /* 0x000fe200078e0063 */
[----:B------:R-:W-:Y:S01]  /*1ab0*/  STL [R1+0xae8], R160 ;  /* 0x000ae8a001007387 */ /* 0x000fe20000100800 */
[----:B------:R-:W-:Y:S02]  /*1ac0*/  IMAD.MOV.U32 R184, RZ, RZ, R100 ;  /* 0x000000ffffb87224 */ /* 0x000fe400078e0064 */
[----:B------:R-:W-:Y:S02]  /*1ad0*/  IMAD.MOV.U32 R185, RZ, RZ, R101 ;  /* 0x000000ffffb97224 */ /* 0x000fe400078e0065 */
[----:B------:R-:W-:Y:S02]  /*1ae0*/  IMAD.MOV.U32 R187, RZ, RZ, R103 ;  /* 0x000000ffffbb7224 */ /* 0x000fe400078e0067 */
[----:B------:R-:W-:Y:S02]  /*1af0*/  IMAD.MOV.U32 R188, RZ, RZ, R104 ;  /* 0x000000ffffbc7224 */ /* 0x000fe400078e0068 */
[----:B------:R-:W-:-:S02]  /*1b00*/  IMAD.MOV.U32 R189, RZ, RZ, R105 ;  /* 0x000000ffffbd7224 */ /* 0x000fc400078e0069 */
[----:B------:R-:W-:Y:S02]  /*1b10*/  IMAD.MOV.U32 R191, RZ, RZ, R107 ;  /* 0x000000ffffbf7224 */ /* 0x000fe400078e006b */
        /* <DEDUP_REMOVED lines=29> */
[----:B-1----:R-:W-:Y:S02]  /*1cf0*/  IMAD.MOV.U32 R0, RZ, RZ, R151 ;  /* 0x000000ffff007224 */ /* 0x002fe400078e0097 */
[----:B0-----:R-:W-:-:S06]  /*1d00*/  WARPGROUP.ARRIVE ;  /* 0x00000000000079c5 */ /* 0x001fcc0000000000 */
[----:B------:R-:W-:Y:S03]  /*1d10*/  HGMMA.64x256x16.F32.BF16 R24, gdesc[UR12], RZ, !UPT, gsb0 ;  /* 0x03e000000c1879f0 */ /* 0x000fe6000c0018ff */
[----:B------:R-:W-:Y:S02]  /*1d20*/  WARPGROUP.DEPBAR.LE gsb0, 0x0 ;  /* 0x00008000000079c5 */ /* 0x000fe40000010000 */
[----:B------:R-:W-:Y:S04]  /*1d30*/  STL.64 [R1+0xae0], R150 ;  /* 0x000ae09601007387 */ /* 0x000fe80000100a00 */
        /* <DEDUP_REMOVED lines=20> */
[----:B------:R0:W-:Y:S04]  /*1e80*/  STL.64 [R1+0xa38], R108 ;  /* 0x000a386c01007387 */ /* 0x0001e80000100a00 */
[----:B0-----:R-:W2:Y:S04]  /*1e90*/  LDL.LU R108, [R1] ;  /* 0x00000000016c7983 */ /* 0x001ea80000300800 */
[----:B------:R-:W2:Y:S04]  /*1ea0*/  LDL.LU R109, [R1+0x4] ;  /* 0x00000400016d7983 */ /* 0x000ea80000300800 */
        /* <DEDUP_REMOVED lines=19> */
[----:B------:R-:W2:Y:S01]  /*1fe0*/  LDL.LU R129, [R1+0x54] ;  /* 0x0000540001817983 */ /* 0x000ea20000300800 */
        /* <DEDUP_REMOVED lines=31> */
[----:B------:R-:W-:Y:S01]  /*21e0*/  UIADD3 UR12, UR8, 0x2, URZ ;  /* 0x00000002080c7890 */ /* 0x000fe2000fffe03f */
[----:B------:R-:W-:Y:S01]  /*21f0*/  IMAD.MOV.U32 R214, RZ, RZ, R22 ;  /* 0x000000ffffd67224 */ /* 0x000fe200078e0016 */
[----:B------:R-:W-:Y:S01]  /*2200*/  UIADD3 UR14, UR6, 0x2, URZ ;  /* 0x00000002060e7890 */ /* 0x000fe2000fffe03f */
[----:B------:R-:W-:Y:S01]  /*2210*/  IMAD.MOV.U32 R216, RZ, RZ, R20 ;  /* 0x000000ffffd87224 */ /* 0x000fe200078e0014 */
[----:B------:R-:W-:Y:S01]  /*2220*/  UMOV UR13, 0x40000040 ;  /* 0x40000040000d7882 */ /* 0x000fe20000000000 */
[----:B------:R-:W-:Y:S01]  /*2230*/  IMAD.MOV.U32 R217, RZ, RZ, R19 ;  /* 0x000000ffffd97224 */ /* 0x000fe200078e0013 */
[----:B------:R-:W-:Y:S01]  /*2240*/  UMOV UR15, 0x40000040 ;  /* 0x40000040000f7882 */ /* 0x000fe20000000000 */
        /* <DEDUP_REMOVED lines=11> */
[----:B------:R-:W-:-:S06]  /*2300*/  IMAD.MOV.U32 R235, RZ, RZ, R0 ;  /* 0x000000ffffeb7224 */ /* 0x000fcc00078e0000 */
[----:B--2---:R-:W-:-:S06]  /*2310*/  WARPGROUP.ARRIVE ;  /* 0x00000000000079c5 */ /* 0x004fcc0000000000 */
[----:B------:R-:W-:Y:S03]  /*2320*/  HGMMA.64x256x16.F32.BF16 R108, gdesc[UR12], R108, gsb0 ;  /* 0x03e000000c6c79f0 */ /* 0x000fe6000800186c */
[----:B------:R-:W-:Y:S02]  /*2330*/  WARPGROUP.DEPBAR.LE gsb0, 0x0 ;  /* 0x00008000000079c5 */ /* 0x000fe40000010000 */
[----:B------:R-:W-:Y:S04]  /*2340*/  STL.64 [R1], R108 ;  /* 0x0000006c01007387 */ /* 0x000fe80000100a00 */
        /* <DEDUP_REMOVED lines=63> */
[----:B0-----:R-:W2:Y:S04]  /*2740*/  LDL.LU R160, [R1+0xae8] ;  /* 0x000ae80001a07983 */ /* 0x001ea80000300800 */
[----:B------:R-:W3:Y:S04]  /*2750*/  LDL.LU.64 R150, [R1+0xae0] ;  /* 0x000ae00001967983 */ /* 0x000ee80000300a00 */
        /* <DEDUP_REMOVED lines=20> */
[----:B------:R-:W3:Y:S01]  /*28a0*/  LDL.LU.64 R108, [R1+0xa38] ;  /* 0x000a3800016c7983 */ /* 0x000ee20000300a00 */
[----:B------:R-:W-:Y:S01]  /*28b0*/  UIADD3 UR12, UR8, 0x402, URZ ;  /* 0x00000402080c7890 */ /* 0x000fe2000fffe03f */
[----:B------:R-:W-:Y:S01]  /*28c0*/  UMOV UR13, 0x40000040 ;  /* 0x40000040000d7882 */ /* 0x000fe20000000000 */
[----:B---3--:R-:W-:-:S07]  /*28d0*/  WARPGROUP.ARRIVE ;  /* 0x00000000000079c5 */ /* 0x008fce0000000000 */
[----:B------:R-:W-:Y:S03]  /*28e0*/  HGMMA.64x256x16.F32.BF16 R24, gdesc[UR12], R24, gsb0 ;  /* 0x03e000000c1879f0 */ /* 0x000fe60008001818 */
        /* <DEDUP_REMOVED lines=65> */
[----:B0-----:R-:W3:Y:S04]  /*2d00*/  LDL.LU.64 R24, [R1] ;  /* 0x0000000001187983 */ /* 0x001ee80000300a00 */
        /* <DEDUP_REMOVED lines=63> */
[----:B------:R-:W-:-:S02]  /*3100*/  UIADD3 UR12, UR8, 0x4, URZ ;  /* 0x00000004080c7890 */ /* 0x000fc4000fffe03f */
[----:B------:R-:W-:Y:S01]  /*3110*/  UIADD3 UR14, UR6, 0x4, URZ ;  /* 0x00000004060e7890 */ /* 0x000fe2000fffe03f */
[----:B------:R-:W-:Y:S01]  /*3120*/  UMOV UR13, 0x40000040 ;  /* 0x40000040000d7882 */ /* 0x000fe20000000000 */
[----:B------:R-:W-:Y:S01]  /*3130*/  UMOV UR15, 0x40000040 ;  /* 0x40000040000f7882 */ /* 0x000fe20000000000 */
[----:B---3--:R-:W-:-:S06]  /*3140*/  WARPGROUP.ARRIVE ;  /* 0x00000000000079c5 */ /* 0x008fcc0000000000 */
[----:B------:R-:W-:Y:S03]  /*3150*/  HGMMA.64x256x16.F32.BF16 R24, gdesc[UR12], R24, gsb0 ;  /* 0x03e000000c1879f0 */ /* 0x000fe60008001818 */
[----:B------:R-:W-:Y:S02]  /*3160*/  WARPGROUP.DEPBAR.LE gsb0, 0x0 ;  /* 0x00008000000079c5 */ /* 0x000fe40000010000 */
[----:B------:R-:W-:Y:S01]  /*3170*/  STL.64 [R1], R24 ;  /* 0x0000001801007387 */ /* 0x000fe20000100a00 */
[----:B------:R-:W-:Y:S01]  /*3180*/  IMAD.MOV.U32 R2, RZ, RZ, R150 ;  /* 0x000000ffff027224 */ /* 0x000fe200078e0096 */
[----:B------:R-:W-:Y:S01]  /*3190*/  MOV R0, R151 ;  /* 0x0000009700007202 */ /* 0x000fe20000000f00 */
[----:B------:R-:W-:Y:S01]  /*31a0*/  IMAD.MOV.U32 R3, RZ, RZ, R149 ;  /* 0x000000ffff037224 */ /* 0x000fe200078e0095 */
[----:B------:R-:W-:Y:S01]  /*31b0*/  STL.64 [R1+0x8], R26 ;  /* 0x0000081a01007387 */ /* 0x000fe20000100a00 */
        /* <DEDUP_REMOVED lines=35> */
[----:B------:R0:W-:Y:S01]  /*33f0*/  STL.64 [R1+0x50], R44 ;  /* 0x0000502c01007387 */ /* 0x0001e20000100a00 */
[----:B------:R-:W-:Y:S01]  /*3400*/  IMAD.MOV.U32 R207, RZ, RZ, R123 ;  /* 0x000000ffffcf7224 */ /* 0x000fe200078e007b */
[----:B------:R-:W-:Y:S01]  /*3410*/  MOV R202, R118 ;  /* 0x0000007600ca7202 */ /* 0x000fe20000000f00 */
[----:B------:R-:W-:Y:S01]  /*3420*/  IMAD.MOV.U32 R204, RZ, RZ, R120 ;  /* 0x000000ffffcc7224 */ /* 0x000fe200078e0078 */
[----:B------:R-:W3:Y:S01]  /*3430*/  LDL.LU.64 R150, [R1+0xa30] ;  /* 0x000a300001967983 */ /* 0x000ee20000300a00 */
        /* <DEDUP_REMOVED lines=96> */
[----:B------:R-:W-:-:S03]  /*3a40*/  IMAD.MOV.U32 R234, RZ, RZ, R47 ;  /* 0x000000ffffea7224 */ /* 0x000fc600078e002f */
        /* <DEDUP_REMOVED lines=28> */
[----:B0-----:R-:W3:Y:S04]  /*3c10*/  LDL.LU.64 R44, [R1+0x888] ;  /* 0x00088800012c7983 */ /* 0x001ee80000300a00 */
        /* <DEDUP_REMOVED lines=11> */
[----:B------:R-:W-:-:S02]  /*3cd0*/  UMOV UR13, 0x40000040 ;  /* 0x40000040000d7882 */ /* 0x000fc40000000000 */
[----:B--2---:R-:W-:Y:S01]  /*3ce0*/  STL [R1+0x830], R160 ;  /* 0x000830a001007387 */ /* 0x004fe20000100800 */
[----:B---3--:R-:W-:-:S06]  /*3cf0*/  WARPGROUP.ARRIVE ;  /* 0x00000000000079c5 */ /* 0x008fcc0000000000 */
        /* <DEDUP_REMOVED lines=74> */
[----:B------:R-:W-:-:S02]  /*41a0*/  IMAD.MOV.U32 R151, RZ, RZ, R214 ;  /* 0x000000ffff977224 */ /* 0x000fc400078e00d6 */
[----:B------:R-:W-:Y:S01]  /*41b0*/  IMAD.MOV.U32 R160, RZ, RZ, R213 ;  /* 0x000000ffffa07224 */ /* 0x000fe200078e00d5 */
[----:B------:R-:W-:Y:S01]  /*41c0*/  MOV R213, R23 ;  /* 0x0000001700d57202 */ /* 0x000fe20000000f00 */
        /* <DEDUP_REMOVED lines=14> */
[----:B------:R-:W-:Y:S01]  /*42b0*/  IMAD.MOV.U32 R235, RZ, RZ, R0 ;  /* 0x000000ffffeb7224 */ /* 0x000fe200078e0000 */
[----:B------:R-:W-:Y:S02]  /*42c0*/  UIADD3 UR12, UR8, 0x6, URZ ;  /* 0x00000006080c7890 */ /* 0x000fe4000fffe03f */
[----:B------:R-:W-:Y:S01]  /*42d0*/  UIADD3 UR14, UR6, 0x6, URZ ;  /* 0x00000006060e7890 */ /* 0x000fe2000fffe03f */
[----:B------:R-:W-:Y:S01]  /*42e0*/  UMOV UR13, 0x40000040 ;  /* 0x40000040000d7882 */ /* 0x000fe20000000000 */
[----:B------:R-:W-:Y:S01]  /*42f0*/  UMOV UR15, 0x40000040 ;  /* 0x40000040000f7882 */ /* 0x000fe20000000000 */
        /* <DEDUP_REMOVED lines=236> */
[----:B------:R-:W-:Y:S01]  /*51c0*/  STL.64 [R1+0x30], R36 ;  /* 0x0000302401007387 */ /* 0x000fe20000100a00 */
[----:B------:R-:W-:-:S03]  /*51d0*/  IMAD.MOV.U32 R2, RZ, RZ, R150 ;  /* 0x000000ffff027224 */ /* 0x000fc600078e0096 */
[----:B------:R-:W-:Y:S01]  /*51e0*/  STL.64 [R1+0x38], R38 ;  /* 0x0000382601007387 */ /* 0x000fe20000100a00 */
[----:B------:R-:W-:-:S03]  /*51f0*/  IMAD.MOV.U32 R0, RZ, RZ, R151 ;  /* 0x000000ffff007224 */ /* 0x000fc600078e0097 */
[----:B------:R-:W-:Y:S01]  /*5200*/  STL.64 [R1+0x40], R40 ;  /* 0x0000402801007387 */ /* 0x000fe20000100a00 */
[----:B------:R-:W-:Y:S01]  /*5210*/  IMAD.MOV.U32 R4, RZ, RZ, R148 ;  /* 0x000000ffff047224 */ /* 0x000fe200078e0094 */
[----:B------:R-:W-:Y:S02]  /*5220*/  MOV R3, R149 ;  /* 0x0000009500037202 */ /* 0x000fe40000000f00 */
[----:B------:R-:W-:Y:S01]  /*5230*/  STL.64 [R1+0x48], R42 ;  /* 0x0000482a01007387 */ /* 0x000fe20000100a00 */
[----:B------:R-:W-:Y:S01]  /*5240*/  MOV R6, R146 ;  /* 0x0000009200067202 */ /* 0x000fe20000000f00 */
[----:B------:R-:W-:Y:S02]  /*5250*/  IMAD.MOV.U32 R5, RZ, RZ, R147 ;  /* 0x000000ffff057224 */ /* 0x000fe400078e0093 */
[----:B------:R0:W-:Y:S01]  /*5260*/  STL.64 [R1+0x50], R44 ;  /* 0x0000502c01007387 */ /* 0x0001e20000100a00 */
[----:B------:R-:W-:-:S03]  /*5270*/  IMAD.MOV.U32 R8, RZ, RZ, R144 ;  /* 0x000000ffff087224 */ /* 0x000fc600078e0090 */
[----:B------:R-:W3:Y:S01]  /*5280*/  LDL.LU.64 R150, [R1+0x778] ;  /* 0x0007780001967983 */ /* 0x000ee20000300a00 */
[----:B------:R-:W-:Y:S01]  /*5290*/  IMAD.MOV.U32 R7, RZ, RZ, R145 ;  /* 0x000000ffff077224 */ /* 0x000fe200078e0091 */
[----:B------:R-:W-:Y:S02]  /*52a0*/  MOV R9, R143 ;  /* 0x0000008f00097202 */ /* 0x000fe40000000f00 */
[----:B------:R-:W3:Y:S01]  /*52b0*/  LDL.LU.64 R148, [R1+0x770] ;  /* 0x0007700001947983 */ /* 0x000ee20000300a00 */
[----:B------:R-:W-:Y:S01]  /*52c0*/  IMAD.MOV.U32 R10, RZ, RZ, R142 ;  /* 0x000000ffff0a7224 */ /* 0x000fe200078e008e */
[----:B------:R-:W-:Y:S02]  /*52d0*/  MOV R12, R140 ;  /* 0x0000008c000c7202 */ /* 0x000fe40000000f00 */
[----:B------:R-:W3:Y:S01]  /*52e0*/  LDL.LU.64 R146, [R1+0x768] ;  /* 0x0007680001927983 */ /* 0x000ee20000300a00 */
[----:B------:R-:W-:-:S03]  /*52f0*/  IMAD.MOV.U32 R11, RZ, RZ, R141 ;  /* 0x000000ffff0b7224 */ /* 0x000fc600078e008d */
[----:B------:R-:W3:Y:S01]  /*5300*/  LDL.LU.64 R144, [R1+0x760] ;  /* 0x0007600001907983 */ /* 0x000ee20000300a00 */
[----:B------:R-:W-:Y:S01]  /*5310*/  IMAD.MOV.U32 R14, RZ, RZ, R138 ;  /* 0x000000ffff0e7224 */ /* 0x000fe200078e008a */
[----:B------:R-:W-:Y:S01]  /*5320*/  MOV R15, R137 ;  /* 0x00000089000f7202 */ /* 0x000fe20000000f00 */
[----:B------:R-:W-:Y:S01]  /*5330*/  IMAD.MOV.U32 R13, RZ, RZ, R139 ;  /* 0x000000ffff0d7224 */ /* 0x000fe200078e008b */
        /* <DEDUP_REMOVED lines=488> */
[----:B------:R-:W-:-:S03]  /*71c0*/  MOV R4, R150 ;  /* 0x0000009600047202 */ /* 0x000fc60000000f00 */
[----:B------:R-:W-:Y:S01]  /*71d0*/  STL.64 [R1+0x38], R38 ;  /* 0x0000382601007387 */ /* 0x000fe20000100a00 */
[----:B------:R-:W-:-:S03]  /*71e0*/  IMAD.MOV.U32 R3, RZ, RZ, R151 ;  /* 0x000000ffff037224 */ /* 0x000fc600078e0097 */
[----:B------:R-:W-:Y:S01]  /*71f0*/  STL.64 [R1+0x40], R40 ;  /* 0x0000402801007387 */ /* 0x000fe20000100a00 */
[----:B------:R-:W-:-:S03]  /*7200*/  IMAD.MOV.U32 R6, RZ, RZ, R148 ;  /* 0x000000ffff067224 */ /* 0x000fc600078e0094 */
[----:B------:R-:W-:Y:S01]  /*7210*/  STL.64 [R1+0x48], R42 ;  /* 0x0000482a01007387 */ /* 0x000fe20000100a00 */
[----:B------:R-:W-:Y:S01]  /*7220*/  IMAD.MOV.U32 R5, RZ, RZ, R149 ;  /* 0x000000ffff057224 */ /* 0x000fe200078e0095 */
[----:B------:R-:W-:Y:S02]  /*7230*/  MOV R7, R147 ;  /* 0x0000009300077202 */ /* 0x000fe40000000f00 */
[----:B------:R0:W-:Y:S01]  /*7240*/  STL.64 [R1+0x50], R44 ;  /* 0x0000502c01007387 */ /* 0x0001e20000100a00 */
        /* <DEDUP_REMOVED lines=149> */
[----:B------:R-:W-:Y:S02]  /*7ba0*/  IMAD.MOV.U32 R16, RZ, RZ, R46 ;  /* 0x000000ffff107224 */ /* 0x000fe400078e002e */
[----:B------:R-:W-:Y:S01]  /*7bb0*/  IMAD.MOV.U32 R2, RZ, RZ, R47 ;  /* 0x000000ffff027224 */ /* 0x000fe200078e002f */
        /* <DEDUP_REMOVED lines=100> */
[----:B------:R-:W-:Y:S01]  /*8200*/  IMAD.MOV.U32 R220, RZ, RZ, R19 ;  /* 0x000000ffffdc7224 */ /* 0x000fe200078e0013 */
[----:B------:R0:W5:Y:S01]  /*8210*/  LDL.LU R16, [R1+0x2c4] ;  /* 0x0002c40001107983 */ /* 0x0001620000300800 */
[----:B------:R-:W-:-:S02]  /*8220*/  IMAD.MOV.U32 R222, RZ, RZ, R17 ;  /* 0x000000ffffde7224 */ /* 0x000fc400078e0011 */
[----:B------:R-:W-:Y:S01]  /*8230*/  IMAD.MOV.U32 R223, RZ, RZ, R15 ;  /* 0x000000ffffdf7224 */ /* 0x000fe200078e000f */
[----:B------:R0:W5:Y:S01]  /*8240*/  LDL.LU R2, [R1+0x2c0] ;  /* 0x0002c00001027983 */ /* 0x0001620000300800 */
[----:B------:R-:W-:Y:S02]  /*8250*/  IMAD.MOV.U32 R225, RZ, RZ, R13 ;  /* 0x000000ffffe17224 */ /* 0x000fe400078e000d */
[----:B------:R-:W-:Y:S01]  /*8260*/  IMAD.MOV.U32 R226, RZ, RZ, R12 ;  /* 0x000000ffffe27224 */ /* 0x000fe200078e000c */
[----:B------:R0:W5:Y:S01]  /*8270*/  LDL.LU R0, [R1+0x2bc] ;  /* 0x0002bc0001007983 */ /* 0x0001620000300800 */
[----:B------:R-:W-:Y:S02]  /*8280*/  IMAD.MOV.U32 R228, RZ, RZ, R10 ;  /* 0x000000ffffe47224 */ /* 0x000fe400078e000a */
[----:B------:R-:W-:Y:S02]  /*8290*/  IMAD.MOV.U32 R229, RZ, RZ, R9 ;  /* 0x000000ffffe57224 */ /* 0x000fe400078e0009 */
[----:B------:R-:W-:-:S02]  /*82a0*/  IMAD.MOV.U32 R231, RZ, RZ, R7 ;  /* 0x000000ffffe77224 */ /* 0x000fc400078e0007 */
        /* <DEDUP_REMOVED lines=70> */
[----:B-1----:R0:W5:Y:S04]  /*8710*/  LDL.LU R160, [R1+0x2b8] ;  /* 0x0002b80001a07983 */ /* 0x0021680000300800 */
[----:B------:R-:W2:Y:S04]  /*8720*/  LDL.LU.64 R150, [R1+0x2b0] ;  /* 0x0002b00001967983 */ /* 0x000ea80000300a00 */
        /* <DEDUP_REMOVED lines=20> */
[----:B------:R-:W2:Y:S01]  /*8870*/  LDL.LU.64 R108, [R1+0x208] ;  /* 0x00020800016c7983 */ /* 0x000ea20000300a00 */
[----:B------:R-:W-:Y:S01]  /*8880*/  UIADD3 UR12, UR8, 0xc06, URZ ;  /* 0x00000c06080c7890 */ /* 0x000fe2000fffe03f */
[----:B------:R-:W-:Y:S01]  /*8890*/  UMOV UR13, 0x40000040 ;  /* 0x40000040000d7882 */ /* 0x000fe20000000000 */
[----:B--2---:R-:W-:-:S07]  /*88a0*/  WARPGROUP.ARRIVE ;  /* 0x00000000000079c5 */ /* 0x004fce0000000000 */
[----:B------:R-:W-:Y:S03]  /*88b0*/  HGMMA.64x256x16.F32.BF16 R24, gdesc[UR12], R24, gsb0 ;  /* 0x03e000000c1879f0 */ /* 0x000fe60008001818 */
[----:B------:R-:W-:Y:S02]  /*88c0*/  WARPGROUP.DEPBAR.LE gsb0, 0x0 ;  /* 0x00008000000079c5 */ /* 0x000fe40000010000 */
[----:B0-----:R-:W-:Y:S05]  /*88d0*/  @!P1 BRA `(.L_x_18) ;  /* 0x0000008000a89947 */ /* 0x001fea0003800000 */
[----:B------:R-:W-:Y:S02]  /*88e0*/  UIADD3 UR6, UR37, 0x1, URZ ;  /* 0x0000000125067890 */ /* 0x000fe4000fffe03f */
[----:B------:R-:W-:Y:S02]  /*88f0*/  UMOV UR7, UR37 ;  /* 0x0000002500077c82 */ /* 0x000fe40008000000 */
[----:B------:R-:W-:-:S04]  /*8900*/  UISETP.NE.AND UP0, UPT, UR6, 0x3, UPT ;  /* 0x000000030600788c */ /* 0x000fc8000bf05270 */
[----:B------:R-:W-:Y:S02]  /*8910*/  USEL UR9, URZ, 0x1, UP0 ;  /* 0x000000013f097887 */ /* 0x000fe40008000000 */
[----:B------:R-:W-:Y:S02]  /*8920*/  USEL UR6, UR6, URZ, UP0 ;  /* 0x0000003f06067287 */ /* 0x000fe40008000000 */
[----:B------:R-:W-:-:S12]  /*8930*/  ULOP3.LUT UR9, UR36, UR9, URZ, 0x3c, !UPT ;  /* 0x0000000924097292 */ /* 0x000fd8000f8e3c3f */
.L_x_25:
[----:B------:R-:W-:Y:S05]  /*8940*/  @!P0 BRA `(.L_x_19) ;  /* 0x0000000000048947 */ /* 0x000fea0003800000 */
[----:B------:R-:W-:Y:S01]  /*8950*/  BPT.TRAP 0x1 ;  /* 0x000000040000795c */ /* 0x000fe20000300000 */
.L_x_19:
[----:B------:R-:W0:Y:S01]  /*8960*/  S2UR UR10, SR_CgaCtaId ;  /* 0x00000000000a79c3 */ /* 0x000e220000008800 */
[----:B------:R-:W-:Y:S01]  /*8970*/  UMOV UR8, 0x400 ;  /* 0x0000040000087882 */ /* 0x000fe20000000000 */
[----:B------:R-:W-:-:S04]  /*8980*/  MOV R3, UR9 ;  /* 0x0000000900037c02 */ /* 0x000fc80008000f00 */
[----:B------:R-:W-:Y:S01]  /*8990*/  SHF.L.U32 R3, R3, 0x1f, RZ ;  /* 0x0000001f03037819 */ /* 0x000fe200000006ff */
[----:B0-----:R-:W-:-:S04]  /*89a0*/  ULEA UR8, UR10, UR8, 0x18 ;  /* 0x000000080a087291 */ /* 0x001fc8000f8ec03f */
[----:B------:R-:W-:-:S09]  /*89b0*/  ULEA UR10, UR6, UR8, 0x3 ;  /* 0x00000008060a7291 */ /* 0x000fd2000f8e183f */
[----:B------:R0:W1:Y:S01]  /*89c0*/  SYNCS.PHASECHK.TRANS64.TRYWAIT P1, [UR10], R3 ;  /* 0x00000003ff0075a7 */ /* 0x000062000802014a */
[----:B------:R-:W-:Y:S05]  /*89d0*/  @!P0 BRA `(.L_x_20) ;  /* 0x0000000000048947 */ /* 0x000fea0003800000 */
[----:B------:R-:W-:Y:S01]  /*89e0*/  BPT.TRAP 0x1 ;  /* 0x000000040000795c */ /* 0x000fe20000300000 */
.L_x_20:
[----:B-1----:R-:W-:Y:S05]  /*89f0*/  @P1 BRA `(.L_x_21) ;  /* 0x0000000000081947 */ /* 0x002fea0003800000 */
[----:B------:R-:W1:Y:S02]  /*8a00*/  SYNCS.PHASECHK.TRANS64.TRYWAIT P1, [UR10], R3 ;  /* 0x00000003ff0075a7 */ /* 0x000e64000802014a */
[----:B-1----:R-:W-:Y:S05]  /*8a10*/  @!P1 BRA `(.L_x_22) ;  /* 0x000001ac003c9947 */ /* 0x002fea0003800000 */
.L_x_21:
        /* <DEDUP_REMOVED lines=64> */
[----:B--2---:R-:W2:Y:S04]  /*8e20*/  LDL.LU.64 R24, [R1] ;  /* 0x0000000001187983 */ /* 0x004ea80000300a00 */
        /* <DEDUP_REMOVED lines=63> */
[----:B------:R-:W-:-:S02]  /*9220*/  ULEA UR10, UR6, UR4, 0xc ;  /* 0x00000004060a7291 */ /* 0x000fc4000f8e603f */
[----:B------:R-:W-:Y:S01]  /*9230*/  ULEA UR11, UR6, UR5, 0xc ;  /* 0x00000005060b7291 */ /* 0x000fe2000f8e603f */
[----:B-----5:R-:W-:Y:S01]  /*9240*/  STL [R1+0x2c4], R16 ;  /* 0x0002c41001007387 */ /* 0x020fe20000100800 */
[----:B------:R-:W-:Y:S01]  /*9250*/  UMOV UR13, 0x40000040 ;  /* 0x40000040000d7882 */ /* 0x000fe20000000000 */
[----:B------:R-:W-:Y:S02]  /*9260*/  UMOV UR15, 0x40000040 ;  /* 0x40000040000f7882 */ /* 0x000fe40000000000 */
[----:B------:R-:W-:Y:S01]  /*9270*/  UMOV UR12, UR10 ;  /* 0x0000000a000c7c82 */ /* 0x000fe20008000000 */
[----:B------:R3:W-:Y:S01]  /*9280*/  STL [R1+0x2c0], R2 ;  /* 0x0002c00201007387 */ /* 0x0007e20000100800 */
[----:B------:R-:W-:-:S03]  /*9290*/  UMOV UR14, UR11 ;  /* 0x0000000b000e7c82 */ /* 0x000fc60008000000 */
[----:B------:R4:W-:Y:S01]  /*92a0*/  STL [R1+0x2bc], R0 ;  /* 0x0002bc0001007387 */ /* 0x0009e20000100800 */
[----:B--2---:R-:W-:-:S06]  /*92b0*/  WARPGROUP.ARRIVE ;  /* 0x00000000000079c5 */ /* 0x004fcc0000000000 */
[----:B------:R-:W-:Y:S03]  /*92c0*/  HGMMA.64x256x16.F32.BF16 R24, gdesc[UR12], R24, gsb0 ;  /* 0x03e000000c1879f0 */ /* 0x000fe60008001818 */
[----:B------:R-:W-:Y:S02]  /*92d0*/  WARPGROUP.DEPBAR.LE gsb0, 0x0 ;  /* 0x00008000000079c5 */ /* 0x000fe40000010000 */
[----:B------:R-:W-:Y:S01]  /*92e0*/  STL.64 [R1], R24 ;  /* 0x0000001801007387 */ /* 0x000fe20000100a00 */
[----:B---3--:R-:W-:Y:S01]  /*92f0*/  MOV R2, R150 ;  /* 0x0000009600027202 */ /* 0x008fe20000000f00 */
[----:B----4-:R-:W-:Y:S01]  /*9300*/  IMAD.MOV.U32 R0, RZ, RZ, R151 ;  /* 0x000000ffff007224 */ /* 0x010fe200078e0097 */
[----:B------:R-:W-:Y:S01]  /*9310*/  MOV R5, R147 ;  /* 0x0000009300057202 */ /* 0x000fe20000000f00 */
[----:B------:R-:W-:Y:S01]  /*9320*/  STL.64 [R1+0x8], R26 ;  /* 0x0000081a01007387 */ /* 0x000fe20000100a00 */
[----:B-1----:R-:W-:Y:S01]  /*9330*/  IMAD.MOV.U32 R4, RZ, RZ, R148 ;  /* 0x000000ffff047224 */ /* 0x002fe200078e0094 */
[----:B------:R-:W-:Y:S01]  /*9340*/  MOV R8, R144 ;  /* 0x0000009000087202 */ /* 0x000fe20000000f00 */
[----:B0-----:R-:W-:Y:S01]  /*9350*/  IMAD.MOV.U32 R3, RZ, RZ, R149 ;  /* 0x000000ffff037224 */ /* 0x001fe200078e0095 */
        /* <DEDUP_REMOVED lines=36> */
[----:B------:R-:W2:Y:S01]  /*95a0*/  LDL.LU.64 R150, [R1+0xce8] ;  /* 0x000ce80001967983 */ /* 0x000ea20000300a00 */
        /* <DEDUP_REMOVED lines=92> */
[----:B------:R-:W-:-:S02]  /*9b70*/  IMAD.MOV.U32 R231, RZ, RZ, R50 ;  /* 0x000000ffffe77224 */ /* 0x000fc400078e0032 */
[----:B------:R-:W-:Y:S01]  /*9b80*/  IMAD.MOV.U32 R232, RZ, RZ, R49 ;  /* 0x000000ffffe87224 */ /* 0x000fe200078e0031 */
[----:B------:R-:W2:Y:S01]  /*9b90*/  LDL.LU.64 R102, [R1+0xc28] ;  /* 0x000c280001667983 */ /* 0x000ea20000300a00 */
[----:B------:R-:W-:Y:S02]  /*9ba0*/  IMAD.MOV.U32 R235, RZ, RZ, R46 ;  /* 0x000000ffffeb7224 */ /* 0x000fe400078e002e */
[----:B------:R-:W-:Y:S01]  /*9bb0*/  IMAD.MOV.U32 R234, RZ, RZ, R47 ;  /* 0x000000ffffea7224 */ /* 0x000fe200078e002f */
        /* <DEDUP_REMOVED lines=28> */
[----:B0-----:R-:W2:Y:S04]  /*9d80*/  LDL.LU.64 R44, [R1+0xb40] ;  /* 0x000b4000012c7983 */ /* 0x001ea80000300a00 */
        /* <DEDUP_REMOVED lines=11> */
[----:B------:R-:W-:-:S02]  /*9e40*/  UMOV UR13, 0x40000040 ;  /* 0x40000040000d7882 */ /* 0x000fc40000000000 */
[----:B------:R-:W-:Y:S01]  /*9e50*/  STL [R1+0xae8], R160 ;  /* 0x000ae8a001007387 */ /* 0x000fe20000100800 */
[----:B--2---:R-:W-:-:S06]  /*9e60*/  WARPGROUP.ARRIVE ;  /* 0x00000000000079c5 */ /* 0x004fcc0000000000 */
        /* <DEDUP_REMOVED lines=335> */
[----:B------:R-:W-:-:S03]  /*b360*/  MOV R0, R151 ;  /* 0x0000009700007202 */ /* 0x000fc60000000f00 */
[----:B------:R-:W-:Y:S01]  /*b370*/  STL.64 [R1+0x40], R40 ;  /* 0x0000402801007387 */ /* 0x000fe20000100a00 */
[----:B------:R-:W-:Y:S01]  /*b380*/  MOV R4, R148 ;  /* 0x0000009400047202 */ /* 0x000fe20000000f00 */
[----:B------:R-:W-:Y:S02]  /*b390*/  IMAD.MOV.U32 R3, RZ, RZ, R149 ;  /* 0x000000ffff037224 */ /* 0x000fe400078e0095 */
[----:B------:R-:W-:Y:S01]  /*b3a0*/  STL.64 [R1+0x48], R42 ;  /* 0x0000482a01007387 */ /* 0x000fe20000100a00 */
[----:B------:R-:W-:-:S03]  /*b3b0*/  IMAD.MOV.U32 R6, RZ, RZ, R146 ;  /* 0x000000ffff067224 */ /* 0x000fc600078e0092 */
[----:B------:R0:W-:Y:S01]  /*b3c0*/  STL.64 [R1+0x50], R44 ;  /* 0x0000502c01007387 */ /* 0x0001e20000100a00 */
        /* <DEDUP_REMOVED lines=1383> */
[----:B------:R-:W-:Y:S01]  /*10a40*/  BPT.TRAP 0x1 ;  /* 0x000000040000795c */ /* 0x000fe20000300000 */
.L_x_23:
[----:B------:R-:W-:Y:S02]  /*10a50*/  UISETP.GT.U32.AND UP0, UPT, UR38, 0x1, UPT ;  /* 0x000000012600788c */ /* 0x000fe4000bf04070 */
[----:B------:R-:W-:-:S04]  /*10a60*/  ULEA UR8, UR7, UR8, 0x3 ;  /* 0x0000000807087291 */ /* 0x000fc8000f8e183f */
[----:B------:R-:W-:Y:S01]  /*10a70*/  UIADD3 UR8, UR8, 0x18, URZ ;  /* 0x0000001808087890 */ /* 0x000fe2000fffe03f */
[----:B------:R-:W-:-:S03]  /*10a80*/  PLOP3.LUT P1, PT, PT, PT, UP0, 0x80, 0x0 ;  /* 0x000000000000781c */ /* 0x000fc60003f2f008 */
[----:B------:R-:W-:-:S09]  /*10a90*/  UPRMT UR8, URZ, 0x654, UR8 ;  /* 0x000006543f087896 */ /* 0x000fd20008000008 */
[----:B------:R-:W-:Y:S01]  /*10aa0*/  SYNCS.ARRIVE.TRANS64.RED.A1T0 RZ, [UR8], RZ ;  /* 0x000000ffffff79a7 */ /* 0x000fe20008100408 */
[----:B------:R-:W-:Y:S05]  /*10ab0*/  @P1 BRA `(.L_x_24) ;  /* 0x0000000000041947 */ /* 0x000fea0003800000 */
[----:B------:R-:W-:Y:S01]  /*10ac0*/  BPT.TRAP 0x1 ;  /* 0x000000040000795c */ /* 0x000fe20000300000 */
.L_x_24:
[----:B------:R-:W-:Y:S01]  /*10ad0*/  UIADD3 UR6, UR6, 0x1, URZ ;  /* 0x0000000106067890 */ /* 0x000fe2000fffe03f */
[C---:B-----5:R-:W-:Y:S01]  /*10ae0*/  ISETP.GT.AND P1, PT, R0.reuse, 0x1, PT ;  /* 0x000000010000780c */ /* 0x060fe20003f24270 */
[----:B------:R-:W-:Y:S01]  /*10af0*/  UIADD3 UR7, UR7, 0x1, URZ ;  /* 0x0000000107077890 */ /* 0x000fe2000fffe03f */
[----:B------:R-:W-:Y:S01]  /*10b00*/  IADD3 R0, R0, -0x1, RZ ;  /* 0xffffffff00007810 */ /* 0x000fe20007ffe0ff */
[----:B------:R-:W-:Y:S02]  /*10b10*/  UISETP.NE.AND UP0, UPT, UR6, 0x3, UPT ;  /* 0x000000030600788c */ /* 0x000fe4000bf05270 */
[----:B------:R-:W-:Y:S02]  /*10b20*/  UISETP.NE.AND UP1, UPT, UR7, 0x3, UPT ;  /* 0x000000030700788c */ /* 0x000fe4000bf25270 */
[----:B------:R-:W-:Y:S02]  /*10b30*/  USEL UR8, URZ, 0x1, UP0 ;  /* 0x000000013f087887 */ /* 0x000fe40008000000 */
[----:B------:R-:W-:-:S02]  /*10b40*/  USEL UR6, UR6, URZ, UP0 ;  /* 0x0000003f06067287 */ /* 0x000fc40008000000 */
[----:B------:R-:W-:Y:S02]  /*10b50*/  USEL UR7, UR7, URZ, UP1 ;  /* 0x0000003f07077287 */ /* 0x000fe40008800000 */
[----:B------:R-:W-:Y:S01]  /*10b60*/  ULOP3.LUT UR9, UR9, UR8, URZ, 0x3c, !UPT ;  /* 0x0000000809097292 */ /* 0x000fe2000f8e3c3f */
[----:B------:R-:W-:Y:S11]  /*10b70*/  @P1 BRA `(.L_x_25) ;  /* 0xffffff7c00701947 */ /* 0x000ff6000383ffff */
.L_x_18:
[----:B-----5:R-:W0:Y:S02]  /*10b80*/  LDC R0, c[0x0][0x28c] ;  /* 0x0000a300ff007b82 */ /* 0x020e240000000800 */
[----:B0-----:R-:W-:-:S13]  /*10b90*/  ISETP.GE.AND P1, PT, R0, 0x1, PT ;  /* 0x000000010000780c */ /* 0x001fda0003f26270 */
[----:B------:R-:W-:Y:S05]  /*10ba0*/  @!P1 BRA `(.L_x_26) ;  /* 0x00000000004c9947 */ /* 0x000fea0003800000 */
[----:B------:R-:W-:Y:S05]  /*10bb0*/  @!P0 BRA `(.L_x_27) ;  /* 0x0000000000048947 */ /* 0x000fea0003800000 */
[----:B------:R-:W-:Y:S01]  /*10bc0*/  BPT.TRAP 0x1 ;  /* 0x000000040000795c */ /* 0x000fe20000300000 */
.L_x_27:
[----:B------:R-:W0:Y:S01]  /*10bd0*/  S2UR UR7, SR_CgaCtaId ;  /* 0x00000000000779c3 */ /* 0x000e220000008800 */
[----:B------:R-:W-:-:S04]  /*10be0*/  UISETP.LT.AND UP0, UPT, UR43, 0x1, UPT ;  /* 0x000000012b00788c */ /* 0x000fc8000bf01270 */
[----:B------:R-:W-:Y:S02]  /*10bf0*/  USEL UR6, UR43, 0x1, UP0 ;  /* 0x000000012b067887 */ /* 0x000fe40008000000 */
[----:B------:R-:W-:Y:S02]  /*10c00*/  UISETP.GT.U32.AND UP0, UPT, UR38, 0x1, UPT ;  /* 0x000000012600788c */ /* 0x000fe4000bf04070 */
[----:B------:R-:W-:-:S04]  /*10c10*/  UIADD3 UR6, UR37, UR43, -UR6 ;  /* 0x0000002b25067290 */ /* 0x000fc8000fffe806 */
[----:B------:R-:W-:Y:S01]  /*10c20*/  UIMAD.WIDE.U32 UR4, UR6, -0x55555555, URZ ;  /* 0xaaaaaaab060478a5 */ /* 0x000fe2000f8e003f */
[----:B------:R-:W-:-:S03]  /*10c30*/  PLOP3.LUT P0, PT, PT, PT, UP0, 0x80, 0x0 ;  /* 0x000000000000781c */ /* 0x000fc60003f0f008 */
[----:B------:R-:W-:-:S03]  /*10c40*/  USHF.R.U32.HI UR4, URZ, 0x1, UR5 ;  /* 0x000000013f047899 */ /* 0x000fc60008011605 */
[----:B------:R-:W-:Y:S01]  /*10c50*/  UMOV UR5, 0x400 ;  /* 0x0000040000057882 */ /* 0x000fe20000000000 */
[----:B------:R-:W-:Y:S02]  /*10c60*/  UIMAD UR6, UR4, -0x3, UR6 ;  /* 0xfffffffd040678a4 */ /* 0x000fe4000f8e0206 */
[----:B0-----:R-:W-:-:S04]  /*10c70*/  ULEA UR5, UR7, UR5, 0x18 ;  /* 0x0000000507057291 */ /* 0x001fc8000f8ec03f */
[----:B------:R-:W-:-:S04]  /*10c80*/  ULEA UR6, UR6, UR5, 0x3 ;  /* 0x0000000506067291 */ /* 0x000fc8000f8e183f */
[----:B------:R-:W-:-:S04]  /*10c90*/  UIADD3 UR6, UR6, 0x18, URZ ;  /* 0x0000001806067890 */ /* 0x000fc8000fffe03f */
[----:B------:R-:W-:-:S09]  /*10ca0*/  UPRMT UR6, URZ, 0x654, UR6 ;  /* 0x000006543f067896 */ /* 0x000fd20008000006 */
[----:B------:R-:W-:Y:S01]  /*10cb0*/  SYNCS.ARRIVE.TRANS64.RED.A1T0 RZ, [UR6], RZ ;  /* 0x000000ffffff79a7 */ /* 0x000fe20008100406 */
[----:B------:R-:W-:Y:S05]  /*10cc0*/  @P0 BRA `(.L_x_26) ;  /* 0x0000000000040947 */ /* 0x000fea0003800000 */
[----:B------:R-:W-:Y:S01]  /*10cd0*/  BPT.TRAP 0x1 ;  /* 0x000000040000795c */ /* 0x000fe20000300000 */
.L_x_26:
[----:B------:R-:W0:Y:S01]  /*10ce0*/  S2R R8, SR_TID.X ;  /* 0x0000000000087919 */ /* 0x000e220000002100 */
[----:B------:R-:W-:Y:S01]  /*10cf0*/  MOV R19, 0x6540 ;  /* 0x0000654000137802 */ /* 0x000fe20000000f00 */
[----:B------:R-:W-:Y:S01]  /*10d00*/  USHF.R.S32.HI UR10, URZ, 0x1f, UR42 ;  /* 0x0000001f3f0a7899 */ /* 0x000fe2000801142a */
[----:B------:R-:W-:Y:S01]  /*10d10*/  LOP3.LUT R4, R160, 0x1, RZ, 0xc0, !PT ;  /* 0x00000001a0047812 */ /* 0x000fe200078ec0ff */
[----:B------:R-:W-:Y:S01]  /*10d20*/  ULDC.64 UR8, c[0x0][0x5d0] ;  /* 0x0001740000087ab9 */ /* 0x000fe20000000a00 */
[----:B------:R-:W-:Y:S01]  /*10d30*/  UIMAD.WIDE UR6, UR40, 0x100, URZ ;  /* 0x00000100280678a5 */ /* 0x000fe2000f8e023f */
[----:B------:R-:W-:Y:S01]  /*10d40*/  IMAD.U32 R6, RZ, RZ, UR8 ;  /* 0x00000008ff067e24 */ /* 0x000fe2000f8e00ff */
[----:B------:R-:W-:Y:S01]  /*10d50*/  UIMAD UR4, UR10, UR8, URZ ;  /* 0x000000080a0472a4 */ /* 0x000fe2000f8e023f */
[----:B------:R-:W-:Y:S01]  /*10d60*/  IMAD.SHL.U32 R3, R4, 0x40, RZ ;  /* 0x0000004004037824 */ /* 0x000fe200078e00ff */
[----:B------:R-:W-:Y:S02]  /*10d70*/  USHF.L.U32 UR40, UR40, 0x8, URZ ;  /* 0x0000000828287899 */ /* 0x000fe4000800063f */
[----:B------:R-:W-:Y:S01]  /*10d80*/  UIMAD UR4, UR42, UR9, UR4 ;  /* 0x000000092a0472a4 */ /* 0x000fe2000f8e0204 */
[----:B------:R-:W-:Y:S01]  /*10d90*/  ULDC UR8, c[0x0][0x284] ;  /* 0x0000a10000087ab9 */ /* 0x000fe20000000800 */
[----:B------:R-:W-:Y:S01]  /*10da0*/  UIADD3 UR37, UR43, UR37, URZ ;  /* 0x000000252b257290 */ /* 0x000fe2000fffe03f */
[----:B------:R-:W-:Y:S01]  /*10db0*/  MOV R17, UR8 ;  /* 0x0000000800117c02 */ /* 0x000fe20008000f00 */
[----:B------:R-:W-:-:S02]  /*10dc0*/  UISETP.GE.U32.AND UP2, UPT, UR43, 0x3, UPT ;  /* 0x000000032b00788c */ /* 0x000fc4000bf46070 */
[----:B------:R-:W-:-:S04]  /*10dd0*/  UISETP.GT.U32.AND UP1, UPT, UR37, 0x2, UPT ;  /* 0x000000022500788c */ /* 0x000fc8000bf24070 */
[----:B------:R-:W-:Y:S01]  /*10de0*/  UISETP.LT.U32.AND UP1, UPT, UR43, 0x3, UP1 ;  /* 0x000000032b00788c */ /* 0x000fe20008f21070 */
[C---:B0-----:R-:W-:Y:S01]  /*10df0*/  IMAD.SHL.U32 R18, R8.reuse, 0x2, RZ ;  /* 0x0000000208127824 */ /* 0x041fe200078e00ff */
[----:B------:R-:W-:Y:S02]  /*10e00*/  SHF.R.U32.HI R0, RZ, 0x2, R8 ;  /* 0x00000002ff007819 */ /* 0x000fe40000011608 */
[----:B------:R-:W-:Y:S02]  /*10e10*/  LOP3.LUT R5, R8, 0x60, RZ, 0xc0, !PT ;  /* 0x0000006008057812 */ /* 0x000fe400078ec0ff */
[----:B------:R-:W-:Y:S02]  /*10e20*/  LOP3.LUT R18, R18, 0x6, RZ, 0xc0, !PT ;  /* 0x0000000612127812 */ /* 0x000fe400078ec0ff */
[----:B------:R-:W-:Y:S02]  /*10e30*/  LOP3.LUT R0, R0, 0x7, RZ, 0xc0, !PT ;  /* 0x0000000700007812 */ /* 0x000fe400078ec0ff */
[----:B------:R-:W-:Y:S01]  /*10e40*/  PRMT R18, R18, R19, UR41 ;  /* 0x0000002912127e16 */ /* 0x000fe20008000013 */
[----:B------:R-:W-:Y:S01]  /*10e50*/  USHF.L.U32 UR41, UR41, 0x8, URZ ;  /* 0x0000000829297899 */ /* 0x000fe2000800063f */
[----:B------:R-:W-:-:S02]  /*10e60*/  SHF.R.U32.HI R5, RZ, 0x1, R5 ;  /* 0x00000001ff057819 */ /* 0x000fc40000011605 */
[----:B------:R-:W-:Y:S02]  /*10e70*/  SHF.R.S32.HI R19, RZ, 0x1f, R18 ;  /* 0x0000001fff137819 */ /* 0x000fe40000011412 */
[--C-:B------:R-:W-:Y:S02]  /*10e80*/  LOP3.LUT R3, R3, 0x40, R0.reuse, 0xe2, !PT ;  /* 0x0000004003037812 */ /* 0x100fe400078ee200 */
[----:B------:R-:W-:Y:S01]  /*10e90*/  IADD3 R0, RZ, -R5, -R0 ;  /* 0x80000005ff007210 */ /* 0x000fe20007ffe800 */
[----:B------:R-:W-:Y:S01]  /*10ea0*/  IMAD.WIDE.U32 R6, R6, UR42, R18 ;  /* 0x0000002a06067c25 */ /* 0x000fe2000f8e0012 */
[----:B------:R-:W-:-:S03]  /*10eb0*/  LOP3.LUT R3, R3, UR6, R5, 0xfe, !PT ;  /* 0x0000000603037c12 */ /* 0x000fc6000f8efe05 */
[----:B------:R-:W-:Y:S01]  /*10ec0*/  VIADD R7, R7, UR4 ;  /* 0x0000000407077c36 */ /* 0x000fe20008000000 */
[----:B------:R-:W-:Y:S01]  /*10ed0*/  ULDC UR4, c[0x0][0x288] ;  /* 0x0000a20000047ab9 */ /* 0x000fe20000000800 */
[----:B------:R-:W-:Y:S01]  /*10ee0*/  IMAD R0, R4, -0x40, R0 ;  /* 0xffffffc004007824 */ /* 0x000fe200078e0200 */
[----:B------:R-:W-:Y:S01]  /*10ef0*/  UISETP.GE.AND UP0, UPT, UR41, UR4, UPT ;  /* 0x000000042900728c */ /* 0x000fe2000bf06270 */
[----:B------:R-:W-:-:S03]  /*10f00*/  IMAD.MOV.U32 R4, RZ, RZ, -0x2 ;  /* 0xfffffffeff047424 */ /* 0x000fc600078e00ff */
[----:B------:R-:W-:Y:S02]  /*10f10*/  UISETP.GE.OR UP0, UPT, UR40, UR8, UP0 ;  /* 0x000000082800728c */ /* 0x000fe40008706670 */
[----:B------:R-:W-:Y:S01]  /*10f20*/  IADD3 R17, R17, -UR40, R0 ;  /* 0x8000002811117c10 */ /* 0x000fe2000fffe000 */
[----:B------:R-:W-:Y:S01]  /*10f30*/  USEL UR8, URZ, 0x1, !UP1 ;  /* 0x000000013f087887 */ /* 0x000fe2000c800000 */
[----:B------:R-:W-:Y:S01]  /*10f40*/  LOP3.LUT R0, R8, 0x3, RZ, 0xc0, !PT ;  /* 0x0000000308007812 */ /* 0x000fe200078ec0ff */
[----:B------:R-:W-:Y:S01]  /*10f50*/  UMOV UR40, 0xffffffff ;  /* 0xffffffff00287882 */ /* 0x000fe20000000000 */
[----:B------:R-:W-:Y:S01]  /*10f60*/  PLOP3.LUT P0, PT, PT, PT, UP0, 0x80, 0x0 ;  /* 0x000000000000781c */ /* 0x000fe20003f0f008 */
[----:B------:R-:W-:Y:S02]  /*10f70*/  ULOP3.LUT UR36, UR36, UR8, URZ, 0x3c, !UPT ;  /* 0x0000000824247292 */ /* 0x000fe4000f8e3c3f */
[----:B------:R-:W-:Y:S01]  /*10f80*/  IMAD R0, R0, R4, UR4 ;  /* 0x0000000400007e24 */ /* 0x000fe2000f8e0204 */
[----:B------:R-:W-:-:S03]  /*10f90*/  UIMAD.WIDE.U32 UR4, UR37, -0x55555555, URZ ;  /* 0xaaaaaaab250478a5 */ /* 0x000fc6000f8e003f */
[----:B------:R-:W-:Y:S01]  /*10fa0*/  VIADD R0, R0, -UR41 ;  /* 0x8000002900007c36 */ /* 0x000fe20008000000 */
[----:B------:R-:W-:-:S04]  /*10fb0*/  USHF.R.U32.HI UR4, URZ, 0x1, UR5 ;  /* 0x000000013f047899 */ /* 0x000fc80008011605 */
[----:B------:R-:W-:Y:S02]  /*10fc0*/  UIMAD UR37, UR4, -0x3, UR37 ;  /* 0xfffffffd042578a4 */ /* 0x000fe4000f8e0225 */
[----:B------:R-:W-:Y:S01]  /*10fd0*/  @UP2 ULOP3.LUT UR36, UR36, 0x1, UR4, 0x78, !UPT ;  /* 0x0000000124242892 */ /* 0x000fe2000f8e7804 */
[----:B------:R-:W-:Y:S11]  /*10fe0*/  @P0 BRA `(.L_x_28) ;  /* 0x0000010400d80947 */ /* 0x000ff60003800000 */
[----:B------:R-:W-:Y:S01]  /*10ff0*/  FSETP.NEU.AND P0, PT, R16, RZ, PT ;  /* 0x000000ff1000720b */ /* 0x000fe20003f0d000 */
[----:B------:R-:W-:Y:S01]  /*11000*/  ULDC.64 UR8, c[0x0][0x5c8] ;  /* 0x0001720000087ab9 */ /* 0x000fe20000000a00 */
[----:B------:R-:W-:Y:S01]  /*11010*/  ISETP.GT.AND P3, PT, R17, RZ, PT ;  /* 0x000000ff1100720c */ /* 0x000fe20003f64270 */
[----:B------:R-:W-:Y:S01]  /*11020*/  UIMAD UR4, UR7, UR8, URZ ;  /* 0x00000008070472a4 */ /* 0x000fe2000f8e023f */
[----:B------:R-:W-:Y:S01]  /*11030*/  MOV R10, UR9 ;  /* 0x00000009000a7c02 */ /* 0x000fe20008000f00 */
[C---:B------:R-:W-:Y:S01]  /*11040*/  IMAD.WIDE.U32 R6, R3.reuse, UR8, R6 ;  /* 0x0000000803067c25 */ /* 0x040fe2000f8e0006 */
[----:B------:R-:W-:Y:S01]  /*11050*/  BSSY B0, `(.L_x_28) ;  /* 0x000106f000007945 */ /* 0x000fe20003800000 */
[----:B------:R-:W-:Y:S02]  /*11060*/  ISETP.GT.AND P1, PT, R0, RZ, P3 ;  /* 0x000000ff0000720c */ /* 0x000fe40001f24270 */
[----:B------:R-:W-:-:S04]  /*11070*/  IMAD R10, R3, R10, UR4 ;  /* 0x00000004030a7e24 */ /* 0x000fc8000f8e020a */
[----:B------:R-:W-:Y:S01]  /*11080*/  IMAD.IADD R10, R7, 0x1, R10 ;  /* 0x00000001070a7824 */ /* 0x000fe200078e020a */
[----:B------:R-:W-:Y:S06]  /*11090*/  @!P0 BRA `(.L_x_29) ;  /* 0x000000b800108947 */ /* 0x000fec0003800000 */
[----:B------:R-:W0:Y:S01]  /*110a0*/  LDC.64 R22, c[0x0][0x5b8] ;  /* 0x00016e00ff167b82 */ /* 0x000e220000000a00 */
[----:B------:R-:W2:Y:S01]  /*110b0*/  LDL.LU R11, [R1] ;  /* 0x00000000010b7983 */ /* 0x000ea20000300800 */
[----:B------:R-:W-:-:S06]  /*110c0*/  ULDC.64 UR4, c[0x0][0x5c0] ;  /* 0x0001700000047ab9 */ /* 0x000fcc0000000a00 */
[----:B------:R-:W1:Y:S08]  /*110d0*/  LDC.64 R14, c[0x0][0x5b0] ;  /* 0x00016c00ff0e7b82 */ /* 0x000e700000000a00 */
[----:B------:R-:W3:Y:S01]  /*110e0*/  LDC.64 R12, c[0x0][0x5a8] ;  /* 0x00016a00ff0c7b82 */ /* 0x000ee20000000a00 */
[C---:B0-----:R-:W-:Y:S02]  /*110f0*/  IMAD R157, R22.reuse, UR10, RZ ;  /* 0x0000000a169d7c24 */ /* 0x041fe4000f8e02ff */
[----:B------:R-:W-:-:S04]  /*11100*/  IMAD.WIDE.U32 R152, R22, UR42, R18 ;  /* 0x0000002a16987c25 */ /* 0x000fc8000f8e0012 */
[----:B------:R-:W-:Y:S01]  /*11110*/  IMAD R157, R23, UR42, R157 ;  /* 0x0000002a179d7c24 */ /* 0x000fe2000f8e029d */
[----:B------:R-:W-:Y:S01]  /*11120*/  MOV R20, R152 ;  /* 0x0000009800147202 */ /* 0x000fe20000000f00 */
[----:B-1----:R-:W-:Y:S02]  /*11130*/  IMAD R156, R14, UR7, RZ ;  /* 0x000000070e9c7c24 */ /* 0x002fe4000f8e02ff */
[----:B------:R-:W-:Y:S02]  /*11140*/  IMAD.IADD R21, R153, 0x1, R157 ;  /* 0x0000000199157824 */ /* 0x000fe400078e029d */
[C---:B------:R-:W-:Y:S02]  /*11150*/  IMAD R156, R3.reuse, R15, R156 ;  /* 0x0000000f039c7224 */ /* 0x040fe400078e029c */
[----:B------:R-:W-:-:S04]  /*11160*/  IMAD.WIDE.U32 R4, R3, R14, R20 ;  /* 0x0000000e03047225 */ /* 0x000fc800078e0014 */
[----:B------:R-:W-:Y:S01]  /*11170*/  IMAD.IADD R5, R5, 0x1, R156 ;  /* 0x0000000105057824 */ /* 0x000fe200078e029c */
[----:B---3--:R-:W-:-:S04]  /*11180*/  LEA R8, P0, R4, R12, 0x1 ;  /* 0x0000000c04087211 */ /* 0x008fc800078008ff */
[----:B------:R-:W-:-:S05]  /*11190*/  LEA.HI.X R9, R4, R13, R5, 0x1, P0 ;  /* 0x0000000d04097211 */ /* 0x000fca00000f0c05 */
[----:B------:R-:W3:Y:S01]  /*111a0*/  @P1 LDG.E.LTC128B.U16 R23, desc[UR44][R8.64] ;  /* 0x0000002c08171981 */ /* 0x000ee2000c1e1520 */
[----:B------:R-:W-:Y:S01]  /*111b0*/  BSSY B1, `(.L_x_30) ;  /* 0x0000011000017945 */ /* 0x000fe20003800000 */
[----:B---3--:R-:W-:-:S04]  /*111c0*/  IMAD.U32 R4, R23, 0x10000, RZ ;  /* 0x0001000017047824 */ /* 0x008fc800078e00ff */
[----:B------:R-:W-:-:S04]  /*111d0*/  FMUL R4, R4, R16 ;  /* 0x0000001004047220 */ /* 0x000fc80000400000 */
[----:B--2---:R-:W-:Y:S01]  /*111e0*/  FFMA R7, R11, R2, R4 ;  /* 0x000000020b077223 */ /* 0x004fe20000000004 */
[----:B------:R-:W-:-:S04]  /*111f0*/  LEA R4, P0, R6, UR4, 0x1 ;  /* 0x0000000406047c11 */ /* 0x000fc8000f8008ff */
[----:B------:R-:W-:Y:S02]  /*11200*/  LEA.HI.X R5, R6, UR5, R10, 0x1, P0 ;  /* 0x0000000506057c11 */ /* 0x000fe400080f0c0a */
[----:B------:R-:W-:-:S05]  /*11210*/  F2FP.BF16.F32.PACK_AB R6, RZ, R7 ;  /* 0x00000007ff06723e */ /* 0x000fca00000010ff */
[----:B------:R0:W-:Y:S02]  /*11220*/  @P1 STG.E.U16 desc[UR44][R4.64], R6 ;  /* 0x0000000604001986 */ /* 0x0001e4000c10152c */
[----:B0-----:R-:W-:-:S05]  /*11230*/  IMAD.WIDE.U32 R6, R3, R14, R18 ;  /* 0x0000000e03067225 */ /* 0x001fca00078e0012 */
[----:B------:R-:W-:-:S03]  /*11240*/  IADD3 R7, R156, R7, RZ ;  /* 0x000000079c077210 */ /* 0x000fc60007ffe0ff */
[----:B------:R-:W-:-:S04]  /*11250*/  IMAD.WIDE.U32 R6, R22, UR42, R6 ;  /* 0x0000002a16067c25 */ /* 0x000fc8000f8e0006 */
[----:B------:R-:W-:Y:S01]  /*11260*/  IMAD.IADD R7, R157, 0x1, R7 ;  /* 0x000000019d077824 */ /* 0x000fe200078e0207 */
[----:B------:R-:W-:-:S04]  /*11270*/  LEA R10, P0, R6, R12, 0x1 ;  /* 0x0000000c060a7211 */ /* 0x000fc800078008ff */
[----:B------:R-:W-:Y:S02]  /*11280*/  LEA.HI.X R11, R6, R13, R7, 0x1, P0 ;  /* 0x0000000d060b7211 */ /* 0x000fe400000f0c07 */
[----:B------:R-:W-:-:S13]  /*11290*/  ISETP.GT.AND P0, PT, R0, 0x1, P3 ;  /* 0x000000010000780c */ /* 0x000fda0001f04270 */
[----:B------:R-:W-:Y:S05]  /*112a0*/  @!P0 BRA `(.L_x_31) ;  /* 0x0000000000048947 */ /* 0x000fea0003800000 */
[----:B------:R0:W5:Y:S02]  /*112b0*/  LDG.E.LTC128B.U16 R23, desc[UR44][R10.64+0x2] ;  /* 0x0000022c0a177981 */ /* 0x000164000c1e1520 */
.L_x_31:
[----:B------:R-:W-:Y:S05]  /*112c0*/  BSYNC B1 ;  /* 0x0000000000017941 */ /* 0x000fea0003800000 */
.L_x_30:
[----:B------:R-:W2:Y:S01]  /*112d0*/  LDL.LU R7, [R1+0x4] ;  /* 0x0000040001077983 */ /* 0x000ea20000300800 */
[----:B-----5:R-:W-:Y:S01]  /*112e0*/  IMAD.U32 R6, R23, 0x10000, RZ ;  /* 0x0001000017067824 */ /* 0x020fe200078e00ff */
[C---:B------:R-:W-:Y:S02]  /*112f0*/  SHF.L.U64.HI R155, R14.reuse, 0x3, R15 ;  /* 0x000000030e9b7819 */ /* 0x040fe4000001020f */
[----:B------:R-:W-:Y:S01]  /*11300*/  SHF.L.U32 R154, R14, 0x3, RZ ;  /* 0x000000030e9a7819 */ /* 0x000fe200000006ff */
[----:B------:R-:W-:Y:S01]  /*11310*/  FMUL R6, R6, R16 ;  /* 0x0000001006067220 */ /* 0x000fe20000400000 */
[----:B------:R-:W3:Y:S03]  /*11320*/  LDL.LU R158, [R1+0x8] ;  /* 0x00000800019e7983 */ /* 0x000ee60000300800 */
[----:B--2---:R-:W-:-:S05]  /*11330*/  FFMA R6, R7, R2, R6 ;  /* 0x0000000207067223 */ /* 0x004fca0000000006 */
[----:B------:R-:W-:-:S05]  /*11340*/  F2FP.BF16.F32.PACK_AB R6, RZ, R6 ;  /* 0x00000006ff06723e */ /* 0x000fca00000010ff */
[----:B------:R1:W-:Y:S01]  /*11350*/  @P0 STG.E.U16 desc[UR44][R4.64+0x2], R6 ;  /* 0x0000020604000986 */ /* 0x0003e2000c10152c */
[----:B------:R-:W-:-:S04]  /*11360*/  ISETP.GT.AND P0, PT, R17, 0x8, PT ;  /* 0x000000081100780c */ /* 0x000fc80003f04270 */
[----:B------:R-:W-:Y:S01]  /*11370*/  ISETP.GT.AND P1, PT, R0, RZ, P0 ;  /* 0x000000ff0000720c */ /* 0x000fe20000724270 */
[----:B-1----:R-:W-:-:S04]  /*11380*/  IMAD.WIDE.U32 R6, R3, R14, R154 ;  /* 0x0000000e03067225 */ /* 0x002fc800078e009a */
[----:B------:R-:W-:Y:S01]  /*11390*/  IMAD.IADD R156, R156, 0x1, R7 ;  /* 0x000000019c9c7824 */ /* 0x000fe200078e0207 */
[----:B------:R-:W-:-:S05]  /*113a0*/  IADD3 R7, P2, R152, R6, RZ ;  /* 0x0000000698077210 */ /* 0x000fca0007f5e0ff */
[----:B------:R-:W-:Y:S01]  /*113b0*/  IMAD.X R9, R156, 0x1, R21, P2 ;  /* 0x000000019c097824 */ /* 0x000fe200010e0615 */
[----:B------:R-:W-:-:S04]  /*113c0*/  LEA R8, P2, R7, R12, 0x1 ;  /* 0x0000000c07087211 */ /* 0x000fc800078408ff */
[----:B------:R-:W-:-:S05]  /*113d0*/  LEA.HI.X R9, R7, R13, R9, 0x1, P2 ;  /* 0x0000000d07097211 */ /* 0x000fca00010f0c09 */
[----:B------:R1:W2:Y:S01]  /*113e0*/  @P1 LDG.E.LTC128B.U16 R23, desc[UR44][R8.64] ;  /* 0x0000002c08171981 */ /* 0x0002a2000c1e1520 */
[----:B------:R-:W-:Y:S01]  /*113f0*/  IADD3 R6, P2, R18, R6, RZ ;  /* 0x0000000612067210 */ /* 0x000fe20007f5e0ff */
[----:B------:R-:W-:Y:S01]  /*11400*/  BSSY B1, `(.L_x_32) ;  /* 0x0000016000017945 */ /* 0x000fe20003800000 */
[----:B------:R-:W-:Y:S02]  /*11410*/  ISETP.GT.AND P4, PT, R0, 0x1, P0 ;  /* 0x000000010000780c */ /* 0x000fe40000784270 */
[----:B------:R-:W-:Y:S01]  /*11420*/  IADD3.X R7, R19, R156, RZ, P2, !PT ;  /* 0x0000009c13077210 */ /* 0x000fe200017fe4ff */
[----:B------:R-:W-:Y:S02]  /*11430*/  IMAD.U32 R156, RZ, RZ, UR9 ;  /* 0x00000009ff9c7e24 */ /* 0x000fe4000f8e00ff */
[----:B------:R-:W-:-:S04]  /*11440*/  IMAD.WIDE.U32 R6, R22, UR42, R6 ;  /* 0x0000002a16067c25 */ /* 0x000fc8000f8e0006 */
[----:B------:R-:W-:Y:S01]  /*11450*/  IMAD.IADD R7, R157, 0x1, R7 ;  /* 0x000000019d077824 */ /* 0x000fe200078e0207 */
[----:B-1----:R-:W-:-:S04]  /*11460*/  LEA R8, P2, R6, R12, 0x1 ;  /* 0x0000000c06087211 */ /* 0x002fc800078408ff */
[----:B------:R-:W-:Y:S01]  /*11470*/  LEA.HI.X R9, R6, R13, R7, 0x1, P2 ;  /* 0x0000000d06097211 */ /* 0x000fe200010f0c07 */
[----:B--2---:R-:W-:-:S04]  /*11480*/  IMAD.U32 R6, R23, 0x10000, RZ ;  /* 0x0001000017067824 */ /* 0x004fc800078e00ff */
[----:B------:R-:W-:-:S04]  /*11490*/  FMUL R6, R6, R16 ;  /* 0x0000001006067220 */ /* 0x000fc80000400000 */
[----:B---3--:R-:W-:Y:S01]  /*114a0*/  FFMA R7, R158, R2, R6 ;  /* 0x000000029e077223 */ /* 0x008fe20000000006 */
[----:B------:R-:W-:Y:S01]  /*114b0*/  MOV R158, UR8 ;  /* 0x00000008009e7c02 */ /* 0x000fe20008000f00 */
[----:B------:R-:W-:-:S03]  /*114c0*/  IMAD.U32 R6, RZ, RZ, UR8 ;  /* 0x00000008ff067e24 */ /* 0x000fc6000f8e00ff */
[----:B------:R-:W-:Y:S02]  /*114d0*/  SHF.L.U32 R158, R158, 0x4, RZ ;  /* 0x000000049e9e7819 */ /* 0x000fe400000006ff */
[----:B------:R-:W-:Y:S02]  /*114e0*/  SHF.L.U64.HI R156, R6, 0x4, R156 ;  /* 0x00000004069c7819 */ /* 0x000fe4000001029c */
[----:B------:R-:W-:Y:S02]  /*114f0*/  F2FP.BF16.F32.PACK_AB R7, RZ, R7 ;  /* 0x00000007ff07723e */ /* 0x000fe400000010ff */
[----:B------:R-:W-:Y:S02]  /*11500*/  IADD3 R6, P2, R158, R4, RZ ;  /* 0x000000049e067210 */ /* 0x000fe40007f5e0ff */
[----:B------:R-:W-:-:S03]  /*11510*/  PRMT R159, R7, 0x7610, R159 ;  /* 0x00007610079f7816 */ /* 0x000fc6000000009f */
[----:B------:R-:W-:-:S05]  /*11520*/  IMAD.X R7, R156, 0x1, R5, P2 ;  /* 0x000000019c077824 */ /* 0x000fca00010e0605 */
[----:B------:R1:W-:Y:S01]  /*11530*/  @P1 STG.E.U16 desc[UR44][R6.64], R159 ;  /* 0x0000009f06001986 */ /* 0x0003e2000c10152c */
[----:B------:R-:W-:Y:S05]  /*11540*/  @!P4 BRA `(.L_x_33) ;  /* 0x000000000004c947 */ /* 0x000fea0003800000 */
[----:B------:R2:W5:Y:S02]  /*11550*/  LDG.E.LTC128B.U16 R23, desc[UR44][R8.64+0x2] ;  /* 0x0000022c08177981 */ /* 0x000564000c1e1520 */
.L_x_33:
[----:B------:R-:W-:Y:S05]  /*11560*/  BSYNC B1 ;  /* 0x0000000000017941 */ /* 0x000fea0003800000 */
.L_x_32:
[----:B------:R-:W3:Y:S01]  /*11570*/  LDL.LU R161, [R1+0xc] ;  /* 0x00000c0001a17983 */ /* 0x000ee20000300800 */
[----:B-1---5:R-:W-:Y:S01]  /*11580*/  IMAD.U32 R159, R23, 0x10000, RZ ;  /* 0x00010000179f7824 */ /* 0x022fe200078e00ff */
[----:B------:R-:W-:Y:S01]  /*11590*/  ISETP.GT.AND P1, PT, R0, 0x8, P3 ;  /* 0x000000080000780c */ /* 0x000fe20001f24270 */
[----:B------:R-:W-:Y:S02]  /*115a0*/  BSSY B1, `(.L_x_34) ;  /* 0x0000007000017945 */ /* 0x000fe40003800000 */
[----:B------:R-:W-:-:S04]  /*115b0*/  FMUL R159, R159, R16 ;  /* 0x000000109f9f7220 */ /* 0x000fc80000400000 */
[----:B---3--:R-:W-:-:S05]  /*115c0*/  FFMA R159, R161, R2, R159 ;  /* 0x00000002a19f7223 */ /* 0x008fca000000009f */
[----:B------:R-:W-:-:S05]  /*115d0*/  F2FP.BF16.F32.PACK_AB R159, RZ, R159 ;  /* 0x0000009fff9f723e */ /* 0x000fca00000010ff */
[----:B------:R1:W-:Y:S01]  /*115e0*/  @P4 STG.E.U16 desc[UR44][R6.64+0x2], R159 ;  /* 0x0000029f06004986 */ /* 0x0003e2000c10152c */
[----:B------:R-:W-:Y:S05]  /*115f0*/  @!P1 BRA `(.L_x_35) ;  /* 0x0000000000049947 */ /* 0x000fea0003800000 */
[----:B------:R3:W5:Y:S02]  /*11600*/  LDG.E.LTC128B.U16 R23, desc[UR44][R10.64+0x10] ;  /* 0x0000102c0a177981 */ /* 0x000764000c1e1520 */
.L_x_35:
[----:B------:R-:W-:Y:S05]  /*11610*/  BSYNC B1 ;  /* 0x0000000000017941 */ /* 0x000fea0003800000 */
.L_x_34:
[----:B------:R-:W4:Y:S01]  /*11620*/  LDL.LU R161, [R1+0x10] ;  /* 0x0000100001a17983 */ /* 0x000f220000300800 */
[----:B-1---5:R-:W-:Y:S01]  /*11630*/  SHF.L.U32 R159, R23, 0x10, RZ ;  /* 0x00000010179f7819 */ /* 0x022fe200000006ff */
[----:B------:R-:W-:Y:S01]  /*11640*/  BSSY B1, `(.L_x_36) ;  /* 0x0000008000017945 */ /* 0x000fe20003800000 */
[----:B------:R-:W-:-:S03]  /*11650*/  ISETP.GT.AND P2, PT, R0, 0x9, P3 ;  /* 0x000000090000780c */ /* 0x000fc60001f44270 */
[----:B------:R-:W-:-:S04]  /*11660*/  FMUL R159, R159, R16 ;  /* 0x000000109f9f7220 */ /* 0x000fc80000400000 */
[----:B----4-:R-:W-:-:S05]  /*11670*/  FFMA R159, R161, R2, R159 ;  /* 0x00000002a19f7223 */ /* 0x010fca000000009f */
[----:B------:R-:W-:-:S05]  /*11680*/  F2FP.BF16.F32.PACK_AB R159, RZ, R159 ;  /* 0x0000009fff9f723e */ /* 0x000fca00000010ff */
[----:B------:R1:W-:Y:S01]  /*11690*/  @P1 STG.E.U16 desc[UR44][R4.64+0x10], R159 ;  /* 0x0000109f04001986 */ /* 0x0003e2000c10152c */
[----:B------:R-:W-:Y:S05]  /*116a0*/  @!P2 BRA `(.L_x_37) ;  /* 0x000000000004a947 */ /* 0x000fea0003800000 */
[----:B------:R4:W5:Y:S02]  /*116b0*/  LDG.E.LTC128B.U16 R23, desc[UR44][R10.64+0x12] ;  /* 0x0000122c0a177981 */ /* 0x000964000c1e1520 */
.L_x_37:
[----:B------:R-:W-:Y:S05]  /*116c0*/  BSYNC B1 ;  /* 0x0000000000017941 */ /* 0x000fea0003800000 */
.L_x_36:
[----:B------:R-:W2:Y:S01]  /*116d0*/  LDL.LU R161, [R1+0x14] ;  /* 0x0000140001a17983 */ /* 0x000ea20000300800 */
[----:B-1---5:R-:W-:Y:S01]  /*116e0*/  IMAD.U32 R159, R23, 0x10000, RZ ;  /* 0x00010000179f7824 */ /* 0x022fe200078e00ff */
[----:B------:R-:W-:Y:S01]  /*116f0*/  ISETP.GT.AND P1, PT, R0, 0x8, P0 ;  /* 0x000000080000780c */ /* 0x000fe20000724270 */
[----:B------:R-:W-:Y:S02]  /*11700*/  BSSY B1, `(.L_x_38) ;  /* 0x0000007000017945 */ /* 0x000fe40003800000 */
[----:B------:R-:W-:-:S04]  /*11710*/  FMUL R159, R159, R16 ;  /* 0x000000109f9f7220 */ /* 0x000fc80000400000 */
[----:B--2---:R-:W-:-:S05]  /*11720*/  FFMA R159, R161, R2, R159 ;  /* 0x00000002a19f7223 */ /* 0x004fca000000009f */
[----:B------:R-:W-:-:S05]  /*11730*/  F2FP.BF16.F32.PACK_AB R159, RZ, R159 ;  /* 0x0000009fff9f723e */ /* 0x000fca00000010ff */
[----:B------:R1:W-:Y:S01]  /*11740*/  @P2 STG.E.U16 desc[UR44][R4.64+0x12], R159 ;  /* 0x0000129f04002986 */ /* 0x0003e2000c10152c */
[----:B------:R-:W-:Y:S05]  /*11750*/  @!P1 BRA `(.L_x_39) ;  /* 0x0000000000049947 */ /* 0x000fea0003800000 */
[----:B------:R2:W5:Y:S02]  /*11760*/  LDG.E.LTC128B.U16 R23, desc[UR44][R8.64+0x10] ;  /* 0x0000102c08177981 */ /* 0x000564000c1e1520 */
.L_x_39:
[----:B------:R-:W-:Y:S05]  /*11770*/  BSYNC B1 ;  /* 0x0000000000017941 */ /* 0x000fea0003800000 */
.L_x_38:
        /* <DEDUP_REMOVED lines=10> */
.L_x_41:
[----:B------:R-:W-:Y:S05]  /*11820*/  BSYNC B1 ;  /* 0x0000000000017941 */ /* 0x000fea0003800000 */
.L_x_40:
[----:B------:R-:W2:Y:S01]  /*11830*/  LDL.LU R161, [R1+0x1c] ;  /* 0x00001c0001a17983 */ /* 0x000ea20000300800 */
[----:B-1---5:R-:W-:Y:S01]  /*11840*/  SHF.L.U32 R159, R23, 0x10, RZ ;  /* 0x00000010179f7819 */ /* 0x022fe200000006ff */
[----:B------:R-:W-:Y:S01]  /*11850*/  BSSY B1, `(.L_x_42) ;  /* 0x0000008000017945 */ /* 0x000fe20003800000 */
[----:B------:R-:W-:-:S03]  /*11860*/  ISETP.GT.AND P1, PT, R0, 0x10, P3 ;  /* 0x000000100000780c */ /* 0x000fc60001f24270 */
[----:B------:R-:W-:-:S04]  /*11870*/  FMUL R159, R159, R16 ;  /* 0x000000109f9f7220 */ /* 0x000fc80000400000 */
[----:B--2---:R-:W-:-:S05]  /*11880*/  FFMA R159, R161, R2, R159 ;  /* 0x00000002a19f7223 */ /* 0x004fca000000009f */
[----:B------:R-:W-:-:S05]  /*11890*/  F2FP.BF16.F32.PACK_AB R159, RZ, R159 ;  /* 0x0000009fff9f723e */ /* 0x000fca00000010ff */
[----:B------:R1:W-:Y:S01]  /*118a0*/  @P2 STG.E.U16 desc[UR44][R6.64+0x12], R159 ;  /* 0x0000129f06002986 */ /* 0x0003e2000c10152c */
[----:B------:R-:W-:Y:S05]  /*118b0*/  @!P1 BRA `(.L_x_43) ;  /* 0x0000000000049947 */ /* 0x000fea0003800000 */
[----:B------:R2:W5:Y:S02]  /*118c0*/  LDG.E.LTC128B.U16 R23, desc[UR44][R10.64+0x20] ;  /* 0x0000202c0a177981 */ /* 0x000564000c1e1520 */
.L_x_43:
[----:B------:R-:W-:Y:S05]  /*118d0*/  BSYNC B1 ;  /* 0x0000000000017941 */ /* 0x000fea0003800000 */
.L_x_42:
        /* <DEDUP_REMOVED lines=10> */
.L_x_45:
[----:B------:R-:W-:Y:S05]  /*11980*/  BSYNC B1 ;  /* 0x0000000000017941 */ /* 0x000fea0003800000 */
.L_x_44:
        /* <DEDUP_REMOVED lines=10> */
.L_x_47:
[----:B------:R-:W-:Y:S05]  /*11a30*/  BSYNC B1 ;  /* 0x0000000000017941 */ /* 0x000fea0003800000 */
.L_x_46:
[----:B------:R-:W3:Y:S01]  /*11a40*/  LDL.LU R161, [R1+0x28] ;  /* 0x0000280001a17983 */ /* 0x000ee20000300800 */
[----:B-1---5:R-:W-:Y:S01]  /*11a50*/  SHF.L.U32 R159, R23, 0x10, RZ ;  /* 0x00000010179f7819 */ /* 0x022fe200000006ff */
[----:B------:R-:W-:Y:S01]  /*11a60*/  BSSY B1, `(.L_x_48) ;  /* 0x0000008000017945 */ /* 0x000fe20003800000 */
[----:B------:R-:W-:-:S03]  /*11a70*/  ISETP.GT.AND P2, PT, R0, 0x11, P0 ;  /* 0x000000110000780c */ /* 0x000fc60000744270 */
[----:B------:R-:W-:-:S04]  /*11a80*/  FMUL R159, R159, R16 ;  /* 0x000000109f9f7220 */ /* 0x000fc80000400000 */
[----:B---3--:R-:W-:-:S05]  /*11a90*/  FFMA R159, R161, R2, R159 ;  /* 0x00000002a19f7223 */ /* 0x008fca000000009f */
[----:B------:R-:W-:-:S05]  /*11aa0*/  F2FP.BF16.F32.PACK_AB R159, RZ, R159 ;  /* 0x0000009fff9f723e */ /* 0x000fca00000010ff */
[----:B------:R1:W-:Y:S01]  /*11ab0*/  @P1 STG.E.U16 desc[UR44][R6.64+0x20], R159 ;  /* 0x0000209f06001986 */ /* 0x0003e2000c10152c */
[----:B------:R-:W-:Y:S05]  /*11ac0*/  @!P2 BRA `(.L_x_49) ;  /* 0x000000000004a947 */ /* 0x000fea0003800000 */
[----:B------:R3:W5:Y:S02]  /*11ad0*/  LDG.E.LTC128B.U16 R23, desc[UR44][R8.64+0x22] ;  /* 0x0000222c08177981 */ /* 0x000764000c1e1520 */
.L_x_49:
[----:B------:R-:W-:Y:S05]  /*11ae0*/  BSYNC B1 ;  /* 0x0000000000017941 */ /* 0x000fea0003800000 */
.L_x_48:
        /* <DEDUP_REMOVED lines=10> */
.L_x_51:
[----:B------:R-:W-:Y:S05]  /*11b90*/  BSYNC B1 ;  /* 0x0000000000017941 */ /* 0x000fea0003800000 */
.L_x_50:
        /* <DEDUP_REMOVED lines=10> */
.L_x_53:
[----:B------:R-:W-:Y:S05]  /*11c40*/  BSYNC B1 ;  /* 0x0000000000017941 */ /* 0x000fea0003800000 */
.L_x_52:
        /* <DEDUP_REMOVED lines=10> */
.L_x_55:
[----:B------:R-:W-:Y:S05]  /*11cf0*/  BSYNC B1 ;  /* 0x0000000000017941 */ /* 0x000fea0003800000 */
.L_x_54:
        /* <DEDUP_REMOVED lines=10> */
.L_x_57:
[----:B------:R-:W-:Y:S05]  /*11da0*/  BSYNC B1 ;  /* 0x0000000000017941 */ /* 0x000fea0003800000 */
.L_x_56:
        /* <DEDUP_REMOVED lines=10> */
.L_x_59:
[----:B------:R-:W-:Y:S05]  /*11e50*/  BSYNC B1 ;  /* 0x0000000000017941 */ /* 0x000fea0003800000 */
.L_x_58:
        /* <DEDUP_REMOVED lines=10> */
.L_x_61:
[----:B------:R-:W-:Y:S05]  /*11f00*/  BSYNC B1 ;  /* 0x0000000000017941 */ /* 0x000fea0003800000 */
.L_x_60:
        /* <DEDUP_REMOVED lines=10> */
.L_x_63:
[----:B------:R-:W-:Y:S05]  /*11fb0*/  BSYNC B1 ;  /* 0x0000000000017941 */ /* 0x000fea0003800000 */
.L_x_62:
        /* <DEDUP_REMOVED lines=10> */
.L_x_65:
[----:B------:R-:W-:Y:S05]  /*12060*/  BSYNC B1 ;  /* 0x0000000000017941 */ /* 0x000fea0003800000 */
.L_x_64:
        /* <DEDUP_REMOVED lines=10> */
.L_x_67:
[----:B------:R-:W-:Y:S05]  /*12110*/  BSYNC B1 ;  /* 0x0000000000017941 */ /* 0x000fea0003800000 */
.L_x_66:
        /* <DEDUP_REMOVED lines=10> */
.L_x_69:
[----:B------:R-:W-:Y:S05]  /*121c0*/  BSYNC B1 ;  /* 0x0000000000017941 */ /* 0x000fea0003800000 */
.L_x_68:
        /* <DEDUP_REMOVED lines=10> */
.L_x_71:
[----:B------:R-:W-:Y:S05]  /*12270*/  BSYNC B1 ;  /* 0x0000000000017941 */ /* 0x000fea0003800000 */
.L_x_70:
        /* <DEDUP_REMOVED lines=10> */
.L_x_73:
[----:B------:R-:W-:Y:S05]  /*12320*/  BSYNC B1 ;  /* 0x0000000000017941 */ /* 0x000fea0003800000 */
.L_x_72:
        /* <DEDUP_REMOVED lines=10> */
.L_x_75:
[----:B------:R-:W-:Y:S05]  /*123d0*/  BSYNC B1 ;  /* 0x0000000000017941 */ /* 0x000fea0003800000 */
.L_x_74:
        /* <DEDUP_REMOVED lines=10> */
.L_x_77:
[----:B------:R-:W-:Y:S05]  /*12480*/  BSYNC B1 ;  /* 0x0000000000017941 */ /* 0x000fea0003800000 */
.L_x_76:
        /* <DEDUP_REMOVED lines=10> */
.L_x_79:
[----:B------:R-:W-:Y:S05]  /*12530*/  BSYNC B1 ;  /* 0x0000000000017941 */ /* 0x000fea0003800000 */
.L_x_78:
        /* <DEDUP_REMOVED lines=10> */
.L_x_81:
[----:B------:R-:W-:Y:S05]  /*125e0*/  BSYNC B1 ;  /* 0x0000000000017941 */ /* 0x000fea0003800000 */
.L_x_80:
        /* <DEDUP_REMOVED lines=10> */
.L_x_83:
[----:B------:R-:W-:Y:S05]  /*12690*/  BSYNC B1 ;  /* 0x0000000000017941 */ /* 0x000fea0003800000 */
.L_x_82:
        /* <DEDUP_REMOVED lines=10> */
.L_x_85:
[----:B------:R-:W-:Y:S05]  /*12740*/  BSYNC B1 ;  /* 0x0000000000017941 */ /* 0x000fea0003800000 */
.L_x_84:
        /* <DEDUP_REMOVED lines=10> */
.L_x_87:
[----:B------:R-:W-:Y:S05]  /*127f0*/  BSYNC B1 ;  /* 0x0000000000017941 */ /* 0x000fea0003800000 */
.L_x_86:
        /* <DEDUP_REMOVED lines=10> */
.L_x_89:
[----:B------:R-:W-:Y:S05]  /*128a0*/  BSYNC B1 ;  /* 0x0000000000017941 */ /* 0x000fea0003800000 */
.L_x_88:
        /* <DEDUP_REMOVED lines=10> */
.L_x_91:
[----:B------:R-:W-:Y:S05]  /*12950*/  BSYNC B1 ;  /* 0x0000000000017941 */ /* 0x000fea0003800000 */
.L_x_90:
        /* <DEDUP_REMOVED lines=10> */
.L_x_93:
[----:B------:R-:W-:Y:S05]  /*12a00*/  BSYNC B1 ;  /* 0x0000000000017941 */ /* 0x000fea0003800000 */
.L_x_92:
        /* <DEDUP_REMOVED lines=10> */
.L_x_95:
[----:B------:R-:W-:Y:S05]  /*12ab0*/  BSYNC B1 ;  /* 0x0000000000017941 */ /* 0x000fea0003800000 */
.L_x_94:
        /* <DEDUP_REMOVED lines=10> */
.L_x_97:
[----:B------:R-:W-:Y:S05]  /*12b60*/  BSYNC B1 ;  /* 0x0000000000017941 */ /* 0x000fea0003800000 */
.L_x_96:
        /* <DEDUP_REMOVED lines=10> */
.L_x_99:
[----:B------:R-:W-:Y:S05]  /*12c10*/  BSYNC B1 ;  /* 0x0000000000017941 */ /* 0x000fea0003800000 */
.L_x_98:
        /* <DEDUP_REMOVED lines=10> */
.L_x_101:
[----:B------:R-:W-:Y:S05]  /*12cc0*/  BSYNC B1 ;  /* 0x0000000000017941 */ /* 0x000fea0003800000 */
.L_x_100:
        /* <DEDUP_REMOVED lines=10> */
.L_x_103:
[----:B------:R-:W-:Y:S05]  /*12d70*/  BSYNC B1 ;  /* 0x0000000000017941 */ /* 0x000fea0003800000 */
.L_x_102:
        /* <DEDUP_REMOVED lines=10> */
.L_x_105:
[----:B------:R-:W-:Y:S05]  /*12e20*/  BSYNC B1 ;  /* 0x0000000000017941 */ /* 0x000fea0003800000 */
.L_x_104:
        /* <DEDUP_REMOVED lines=10> */
.L_x_107:
[----:B------:R-:W-:Y:S05]  /*12ed0*/  BSYNC B1 ;  /* 0x0000000000017941 */ /* 0x000fea0003800000 */
.L_x_106:
        /* <DEDUP_REMOVED lines=10> */
.L_x_109:
[----:B------:R-:W-:Y:S05]  /*12f80*/  BSYNC B1 ;  /* 0x0000000000017941 */ /* 0x000fea0003800000 */
.L_x_108:
        /* <DEDUP_REMOVED lines=10> */
.L_x_111:
[----:B------:R-:W-:Y:S05]  /*13030*/  BSYNC B1 ;  /* 0x0000000000017941 */ /* 0x000fea0003800000 */
.L_x_110:
        /* <DEDUP_REMOVED lines=10> */
.L_x_113:
[----:B------:R-:W-:Y:S05]  /*130e0*/  BSYNC B1 ;  /* 0x0000000000017941 */ /* 0x000fea0003800000 */
.L_x_112:
        /* <DEDUP_REMOVED lines=10> */
.L_x_115:
[----:B------:R-:W-:Y:S05]  /*13190*/  BSYNC B1 ;  /* 0x0000000000017941 */ /* 0x000fea0003800000 */
.L_x_114:
        /* <DEDUP_REMOVED lines=10> */
.L_x_117:
[----:B------:R-:W-:Y:S05]  /*13240*/  BSYNC B1 ;  /* 0x0000000000017941 */ /* 0x000fea0003800000 */
.L_x_116:
        /* <DEDUP_REMOVED lines=10> */
.L_x_119:
[----:B------:R-:W-:Y:S05]  /*132f0*/  BSYNC B1 ;  /* 0x0000000000017941 */ /* 0x000fea0003800000 */
.L_x_118:
        /* <DEDUP_REMOVED lines=10> */
.L_x_121:
[----:B------:R-:W-:Y:S05]  /*133a0*/  BSYNC B1 ;  /* 0x0000000000017941 */ /* 0x000fea0003800000 */
.L_x_120:
        /* <DEDUP_REMOVED lines=10> */
.L_x_123:
[----:B------:R-:W-:Y:S05]  /*13450*/  BSYNC B1 ;  /* 0x0000000000017941 */ /* 0x000fea0003800000 */
.L_x_122:
        /* <DEDUP_REMOVED lines=10> */
.L_x_125:
[----:B------:R-:W-:Y:S05]  /*13500*/  BSYNC B1 ;  /* 0x0000000000017941 */ /* 0x000fea0003800000 */
.L_x_124:
        /* <DEDUP_REMOVED lines=10> */
.L_x_127:
[----:B------:R-:W-:Y:S05]  /*135b0*/  BSYNC B1 ;  /* 0x0000000000017941 */ /* 0x000fea0003800000 */
.L_x_126:
        /* <DEDUP_REMOVED lines=10> */
.L_x_129:
[----:B------:R-:W-:Y:S05]  /*13660*/  BSYNC B1 ;  /* 0x0000000000017941 */ /* 0x000fea0003800000 */
.L_x_128:
        /* <DEDUP_REMOVED lines=10> */
.L_x_131:
[----:B------:R-:W-:Y:S05]  /*13710*/  BSYNC B1 ;  /* 0x0000000000017941 */ /* 0x000fea0003800000 */
.L_x_130:
        /* <DEDUP_REMOVED lines=10> */
.L_x_133:
[----:B------:R-:W-:Y:S05]  /*137c0*/  BSYNC B1 ;  /* 0x0000000000017941 */ /* 0x000fea0003800000 */
.L_x_132:
        /* <DEDUP_REMOVED lines=10> */
.L_x_135:
[----:B------:R-:W-:Y:S05]  /*13870*/  BSYNC B1 ;  /* 0x0000000000017941 */ /* 0x000fea0003800000 */
.L_x_134:
        /* <DEDUP_REMOVED lines=10> */
.L_x_137:
[----:B------:R-:W-:Y:S05]  /*13920*/  BSYNC B1 ;  /* 0x0000000000017941 */ /* 0x000fea0003800000 */
.L_x_136:
        /* <DEDUP_REMOVED lines=10> */
.L_x_139:
[----:B------:R-:W-:Y:S05]  /*139d0*/  BSYNC B1 ;  /* 0x0000000000017941 */ /* 0x000fea0003800000 */
.L_x_138:
        /* <DEDUP_REMOVED lines=10> */
.L_x_141:
[----:B------:R-:W-:Y:S05]  /*13a80*/  BSYNC B1 ;  /* 0x0000000000017941 */ /* 0x000fea0003800000 */
.L_x_140:
        /* <DEDUP_REMOVED lines=10> */
.L_x_143:
[----:B------:R-:W-:Y:S05]  /*13b30*/  BSYNC B1 ;  /* 0x0000000000017941 */ /* 0x000fea0003800000 */
.L_x_142:
        /* <DEDUP_REMOVED lines=10> */
.L_x_145:
[----:B------:R-:W-:Y:S05]  /*13be0*/  BSYNC B1 ;  /* 0x0000000000017941 */ /* 0x000fea0003800000 */
.L_x_144:
        /* <DEDUP_REMOVED lines=10> */
.L_x_147:
[----:B------:R-:W-:Y:S05]  /*13c90*/  BSYNC B1 ;  /* 0x0000000000017941 */ /* 0x000fea0003800000 */
.L_x_146:
        /* <DEDUP_REMOVED lines=10> */
.L_x_149:
[----:B------:R-:W-:Y:S05]  /*13d40*/  BSYNC B1 ;  /* 0x0000000000017941 */ /* 0x000fea0003800000 */
.L_x_148:
        /* <DEDUP_REMOVED lines=10> */
.L_x_151:
[----:B------:R-:W-:Y:S05]  /*13df0*/  BSYNC B1 ;  /* 0x0000000000017941 */ /* 0x000fea0003800000 */
.L_x_150:
        /* <DEDUP_REMOVED lines=10> */
.L_x_153:
[----:B------:R-:W-:Y:S05]  /*13ea0*/  BSYNC B1 ;  /* 0x0000000000017941 */ /* 0x000fea0003800000 */
.L_x_152:
        /* <DEDUP_REMOVED lines=10> */
.L_x_155:
[----:B------:R-:W-:Y:S05]  /*13f50*/  BSYNC B1 ;  /* 0x0000000000017941 */ /* 0x000fea0003800000 */
.L_x_154:
        /* <DEDUP_REMOVED lines=10> */
.L_x_157:
[----:B------:R-:W-:Y:S05]  /*14000*/  BSYNC B1 ;  /* 0x0000000000017941 */ /* 0x000fea0003800000 */
.L_x_156:
        /* <DEDUP_REMOVED lines=10> */
.L_x_159:
[----:B------:R-:W-:Y:S05]  /*140b0*/  BSYNC B1 ;  /* 0x0000000000017941 */ /* 0x000fea0003800000 */
.L_x_158:
        /* <DEDUP_REMOVED lines=10> */
.L_x_161:
[----:B------:R-:W-:Y:S05]  /*14160*/  BSYNC B1 ;  /* 0x0000000000017941 */ /* 0x000fea0003800000 */
.L_x_160:
        /* <DEDUP_REMOVED lines=10> */
.L_x_163:
[----:B------:R-:W-:Y:S05]  /*14210*/  BSYNC B1 ;  /* 0x0000000000017941 */ /* 0x000fea0003800000 */
.L_x_162:
        /* <DEDUP_REMOVED lines=10> */
.L_x_165:
[----:B------:R-:W-:Y:S05]  /*142c0*/  BSYNC B1 ;  /* 0x0000000000017941 */ /* 0x000fea0003800000 */
.L_x_164:
        /* <DEDUP_REMOVED lines=10> */
.L_x_167:
[----:B------:R-:W-:Y:S05]  /*14370*/  BSYNC B1 ;  /* 0x0000000000017941 */ /* 0x000fea0003800000 */
.L_x_166:
        /* <DEDUP_REMOVED lines=10> */
.L_x_169:
[----:B------:R-:W-:Y:S05]  /*14420*/  BSYNC B1 ;  /* 0x0000000000017941 */ /* 0x000fea0003800000 */
.L_x_168:
        /* <DEDUP_REMOVED lines=10> */
.L_x_171:
[----:B------:R-:W-:Y:S05]  /*144d0*/  BSYNC B1 ;  /* 0x0000000000017941 */ /* 0x000fea0003800000 */
.L_x_170:
        /* <DEDUP_REMOVED lines=10> */
.L_x_173:
[----:B------:R-:W-:Y:S05]  /*14580*/  BSYNC B1 ;  /* 0x0000000000017941 */ /* 0x000fea0003800000 */
.L_x_172:
        /* <DEDUP_REMOVED lines=10> */
.L_x_175:
[----:B------:R-:W-:Y:S05]  /*14630*/  BSYNC B1 ;  /* 0x0000000000017941 */ /* 0x000fea0003800000 */
.L_x_174:
        /* <DEDUP_REMOVED lines=10> */
.L_x_177:
[----:B------:R-:W-:Y:S05]  /*146e0*/  BSYNC B1 ;  /* 0x0000000000017941 */ /* 0x000fea0003800000 */
.L_x_176:
        /* <DEDUP_REMOVED lines=10> */
.L_x_179:
[----:B------:R-:W-:Y:S05]  /*14790*/  BSYNC B1 ;  /* 0x0000000000017941 */ /* 0x000fea0003800000 */
.L_x_178:
        /* <DEDUP_REMOVED lines=10> */
.L_x_181:
[----:B------:R-:W-:Y:S05]  /*14840*/  BSYNC B1 ;  /* 0x0000000000017941 */ /* 0x000fea0003800000 */
.L_x_180:
        /* <DEDUP_REMOVED lines=10> */
.L_x_183:
[----:B------:R-:W-:Y:S05]  /*148f0*/  BSYNC B1 ;  /* 0x0000000000017941 */ /* 0x000fea0003800000 */
.L_x_182:
        /* <DEDUP_REMOVED lines=10> */
.L_x_185:
[----:B------:R-:W-:Y:S05]  /*149a0*/  BSYNC B1 ;  /* 0x0000000000017941 */ /* 0x000fea0003800000 */
.L_x_184:
        /* <DEDUP_REMOVED lines=10> */
.L_x_187:
[----:B------:R-:W-:Y:S05]  /*14a50*/  BSYNC B1 ;  /* 0x0000000000017941 */ /* 0x000fea0003800000 */
.L_x_186:
        /* <DEDUP_REMOVED lines=10> */
.L_x_189:
[----:B------:R-:W-:Y:S05]  /*14b00*/  BSYNC B1 ;  /* 0x0000000000017941 */ /* 0x000fea0003800000 */
.L_x_188:
        /* <DEDUP_REMOVED lines=10> */
.L_x_191:
[----:B------:R-:W-:Y:S05]  /*14bb0*/  BSYNC B1 ;  /* 0x0000000000017941 */ /* 0x000fea0003800000 */
.L_x_190:
        /* <DEDUP_REMOVED lines=10> */
.L_x_193:
[----:B------:R-:W-:Y:S05]  /*14c60*/  BSYNC B1 ;  /* 0x0000000000017941 */ /* 0x000fea0003800000 */
.L_x_192:
        /* <DEDUP_REMOVED lines=10> */
.L_x_195:
[----:B------:R-:W-:Y:S05]  /*14d10*/  BSYNC B1 ;  /* 0x0000000000017941 */ /* 0x000fea0003800000 */
.L_x_194:
        /* <DEDUP_REMOVED lines=10> */
.L_x_197:
[----:B------:R-:W-:Y:S05]  /*14dc0*/  BSYNC B1 ;  /* 0x0000000000017941 */ /* 0x000fea0003800000 */
.L_x_196:
        /* <DEDUP_REMOVED lines=10> */
.L_x_199:
[----:B------:R-:W-:Y:S05]  /*14e70*/  BSYNC B1 ;  /* 0x0000000000017941 */ /* 0x000fea0003800000 */
.L_x_198:
        /* <DEDUP_REMOVED lines=10> */
.L_x_201:
[----:B------:R-:W-:Y:S05]  /*14f20*/  BSYNC B1 ;  /* 0x0000000000017941 */ /* 0x000fea0003800000 */
.L_x_200:
        /* <DEDUP_REMOVED lines=10> */
.L_x_203:
[----:B------:R-:W-:Y:S05]  /*14fd0*/  BSYNC B1 ;  /* 0x0000000000017941 */ /* 0x000fea0003800000 */
.L_x_202:
        /* <DEDUP_REMOVED lines=10> */
.L_x_205:
[----:B------:R-:W-:Y:S05]  /*15080*/  BSYNC B1 ;  /* 0x0000000000017941 */ /* 0x000fea0003800000 */
.L_x_204:
        /* <DEDUP_REMOVED lines=10> */
.L_x_207:
[----:B------:R-:W-:Y:S05]  /*15130*/  BSYNC B1 ;  /* 0x0000000000017941 */ /* 0x000fea0003800000 */
.L_x_206:
        /* <DEDUP_REMOVED lines=10> */
.L_x_209:
[----:B------:R-:W-:Y:S05]  /*151e0*/  BSYNC B1 ;  /* 0x0000000000017941 */ /* 0x000fea0003800000 */
.L_x_208:
        /* <DEDUP_REMOVED lines=10> */
.L_x_211:
[----:B------:R-:W-:Y:S05]  /*15290*/  BSYNC B1 ;  /* 0x0000000000017941 */ /* 0x000fea0003800000 */
.L_x_210:
        /* <DEDUP_REMOVED lines=10> */
.L_x_213:
[----:B------:R-:W-:Y:S05]  /*15340*/  BSYNC B1 ;  /* 0x0000000000017941 */ /* 0x000fea0003800000 */
.L_x_212:
        /* <DEDUP_REMOVED lines=10> */
.L_x_215:
[----:B------:R-:W-:Y:S05]  /*153f0*/  BSYNC B1 ;  /* 0x0000000000017941 */ /* 0x000fea0003800000 */
.L_x_214:
        /* <DEDUP_REMOVED lines=10> */
.L_x_217:
[----:B------:R-:W-:Y:S05]  /*154a0*/  BSYNC B1 ;  /* 0x0000000000017941 */ /* 0x000fea0003800000 */
.L_x_216:
        /* <DEDUP_REMOVED lines=10> */
.L_x_219:
[----:B------:R-:W-:Y:S05]  /*15550*/  BSYNC B1 ;  /* 0x0000000000017941 */ /* 0x000fea0003800000 */
.L_x_218:
        /* <DEDUP_REMOVED lines=10> */
.L_x_221:
[----:B------:R-:W-:Y:S05]  /*15600*/  BSYNC B1 ;  /* 0x0000000000017941 */ /* 0x000fea0003800000 */
.L_x_220:
        /* <DEDUP_REMOVED lines=10> */
.L_x_223:
[----:B------:R-:W-:Y:S05]  /*156b0*/  BSYNC B1 ;  /* 0x0000000000017941 */ /* 0x000fea0003800000 */
.L_x_222:
        /* <DEDUP_REMOVED lines=10> */
.L_x_225:
[----:B------:R-:W-:Y:S05]  /*15760*/  BSYNC B1 ;  /* 0x0000000000017941 */ /* 0x000fea0003800000 */
.L_x_224:
        /* <DEDUP_REMOVED lines=10> */
.L_x_227:
[----:B------:R-:W-:Y:S05]  /*15810*/  BSYNC B1 ;  /* 0x0000000000017941 */ /* 0x000fea0003800000 */
.L_x_226:
        /* <DEDUP_REMOVED lines=10> */
.L_x_229:
[----:B------:R-:W-:Y:S05]  /*158c0*/  BSYNC B1 ;  /* 0x0000000000017941 */ /* 0x000fea0003800000 */
.L_x_228:
        /* <DEDUP_REMOVED lines=10> */
.L_x_231:
[----:B------:R-:W-:Y:S05]  /*15970*/  BSYNC B1 ;  /* 0x0000000000017941 */ /* 0x000fea0003800000 */
.L_x_230:
        /* <DEDUP_REMOVED lines=10> */
.L_x_233:
[----:B------:R-:W-:Y:S05]  /*15a20*/  BSYNC B1 ;  /* 0x0000000000017941 */ /* 0x000fea0003800000 */
.L_x_232:
        /* <DEDUP_REMOVED lines=10> */
.L_x_235:
[----:B------:R-:W-:Y:S05]  /*15ad0*/  BSYNC B1 ;  /* 0x0000000000017941 */ /* 0x000fea0003800000 */
.L_x_234:
        /* <DEDUP_REMOVED lines=10> */
.L_x_237:
[----:B------:R-:W-:Y:S05]  /*15b80*/  BSYNC B1 ;  /* 0x0000000000017941 */ /* 0x000fea0003800000 */
.L_x_236:
        /* <DEDUP_REMOVED lines=10> */
.L_x_239:
[----:B------:R-:W-:Y:S05]  /*15c30*/  BSYNC B1 ;  /* 0x0000000000017941 */ /* 0x000fea0003800000 */
.L_x_238:
        /* <DEDUP_REMOVED lines=10> */
.L_x_241:
[----:B------:R-:W-:Y:S05]  /*15ce0*/  BSYNC B1 ;  /* 0x0000000000017941 */ /* 0x000fea0003800000 */
.L_x_240:
        /* <DEDUP_REMOVED lines=10> */
.L_x_243:
[----:B------:R-:W-:Y:S05]  /*15d90*/  BSYNC B1 ;  /* 0x0000000000017941 */ /* 0x000fea0003800000 */
.L_x_242:
        /* <DEDUP_REMOVED lines=10> */
.L_x_245:
[----:B------:R-:W-:Y:S05]  /*15e40*/  BSYNC B1 ;  /* 0x0000000000017941 */ /* 0x000fea0003800000 */
.L_x_244:
        /* <DEDUP_REMOVED lines=10> */
.L_x_247:
[----:B------:R-:W-:Y:S05]  /*15ef0*/  BSYNC B1 ;  /* 0x0000000000017941 */ /* 0x000fea0003800000 */
.L_x_246:
        /* <DEDUP_REMOVED lines=10> */
.L_x_249:
[----:B------:R-:W-:Y:S05]  /*15fa0*/  BSYNC B1 ;  /* 0x0000000000017941 */ /* 0x000fea0003800000 */
.L_x_248:
        /* <DEDUP_REMOVED lines=10> */
.L_x_251:
[----:B------:R-:W-:Y:S05]  /*16050*/  BSYNC B1 ;  /* 0x0000000000017941 */ /* 0x000fea0003800000 */
.L_x_250:
        /* <DEDUP_REMOVED lines=10> */
.L_x_253:
[----:B------:R-:W-:Y:S05]  /*16100*/  BSYNC B1 ;  /* 0x0000000000017941 */ /* 0x000fea0003800000 */
.L_x_252:
        /* <DEDUP_REMOVED lines=10> */
.L_x_255:
[----:B------:R-:W-:Y:S05]  /*161b0*/  BSYNC B1 ;  /* 0x0000000000017941 */ /* 0x000fea0003800000 */
.L_x_254:
        /* <DEDUP_REMOVED lines=10> */
.L_x_257:
[----:B------:R-:W-:Y:S05]  /*16260*/  BSYNC B1 ;  /* 0x0000000000017941 */ /* 0x000fea0003800000 */
.L_x_256:
        /* <DEDUP_REMOVED lines=10> */
.L_x_259:
[----:B------:R-:W-:Y:S05]  /*16310*/  BSYNC B1 ;  /* 0x0000000000017941 */ /* 0x000fea0003800000 */
.L_x_258:
        /* <DEDUP_REMOVED lines=10> */
.L_x_261:
[----:B------:R-:W-:Y:S05]  /*163c0*/  BSYNC B1 ;  /* 0x0000000000017941 */ /* 0x000fea0003800000 */
.L_x_260:
        /* <DEDUP_REMOVED lines=10> */
.L_x_263:
[----:B------:R-:W-:Y:S05]  /*16470*/  BSYNC B1 ;  /* 0x0000000000017941 */ /* 0x000fea0003800000 */
.L_x_262:
        /* <DEDUP_REMOVED lines=10> */
.L_x_265:
[----:B------:R-:W-:Y:S05]  /*16520*/  BSYNC B1 ;  /* 0x0000000000017941 */ /* 0x000fea0003800000 */
.L_x_264:
        /* <DEDUP_REMOVED lines=10> */
.L_x_267:
[----:B------:R-:W-:Y:S05]  /*165d0*/  BSYNC B1 ;  /* 0x0000000000017941 */ /* 0x000fea0003800000 */
.L_x_266:
        /* <DEDUP_REMOVED lines=10> */
.L_x_269:
[----:B------:R-:W-:Y:S05]  /*16680*/  BSYNC B1 ;  /* 0x0000000000017941 */ /* 0x000fea0003800000 */
.L_x_268:
        /* <DEDUP_REMOVED lines=10> */
.L_x_271:
[----:B------:R-:W-:Y:S05]  /*16730*/  BSYNC B1 ;  /* 0x0000000000017941 */ /* 0x000fea0003800000 */
.L_x_270:
        /* <DEDUP_REMOVED lines=10> */
.L_x_273:
[----:B------:R-:W-:Y:S05]  /*167e0*/  BSYNC B1 ;  /* 0x0000000000017941 */ /* 0x000fea0003800000 */
.L_x_272:
        /* <DEDUP_REMOVED lines=10> */
.L_x_275:
[----:B------:R-:W-:Y:S05]  /*16890*/  BSYNC B1 ;  /* 0x0000000000017941 */ /* 0x000fea0003800000 */
.L_x_274:
        /* <DEDUP_REMOVED lines=10> */
.L_x_277:
[----:B------:R-:W-:Y:S05]  /*16940*/  BSYNC B1 ;  /* 0x0000000000017941 */ /* 0x000fea0003800000 */
.L_x_276:
[----:B0-234-:R-:W2:Y:S01]  /*16950*/  LDL.LU R10, [R1+0x1f4] ;  /* 0x0001f400010a7983 */ /* 0x01dea20000300800 */
[----:B-----5:R-:W-:Y:S01]  /*16960*/  IMAD.U32 R11, R23, 0x10000, RZ ;  /* 0x00010000170b7824 */ /* 0x020fe200078e00ff */
        /* <DEDUP_REMOVED lines=8> */
.L_x_279:
[----:B------:R-:W-:Y:S05]  /*169f0*/  BSYNC B1 ;  /* 0x0000000000017941 */ /* 0x000fea0003800000 */
.L_x_278:
[----:B------:R-:W3:Y:S01]  /*16a00*/  LDL.LU R10, [R1+0x1f8] ;  /* 0x0001f800010a7983 */ /* 0x000ee20000300800 */
[----:B0----5:R-:W-:Y:S01]  /*16a10*/  IMAD.U32 R11, R23, 0x10000, RZ ;  /* 0x00010000170b7824 */ /* 0x021fe200078e00ff */
[----:B------:R-:W-:Y:S01]  /*16a20*/  ISETP.GT.AND P1, PT, R0, 0xf9, P0 ;  /* 0x000000f90000780c */ /* 0x000fe20000724270 */
[----:B------:R-:W-:Y:S01]  /*16a30*/  BSSY B1, `(.L_x_280) ;  /* 0x000000a000017945 */ /* 0x000fe20003800000 */
[----:B------:R-:W-:Y:S01]  /*16a40*/  IADD3 R167, P0, R3, 0x80, RZ ;  /* 0x0000008003a77810 */ /* 0x000fe20007f1e0ff */
[----:B------:R-:W-:-:S04]  /*16a50*/  FMUL R11, R11, R16 ;  /* 0x000000100b0b7220 */ /* 0x000fc80000400000 */
[----:B---3--:R-:W-:-:S05]  /*16a60*/  FFMA R11, R10, R2, R11 ;  /* 0x000000020a0b7223 */ /* 0x008fca000000000b */
[----:B------:R-:W-:-:S04]  /*16a70*/  F2FP.BF16.F32.PACK_AB R11, RZ, R11 ;  /* 0x0000000bff0b723e */ /* 0x000fc800000010ff */
[----:B------:R-:W-:Y:S02]  /*16a80*/  PRMT R3, R11, 0x7610, R3 ;  /* 0x000076100b037816 */ /* 0x000fe40000000003 */
[----:B------:R-:W-:-:S03]  /*16a90*/  IADD3.X R11, RZ, UR7, RZ, P0, !PT ;  /* 0x00000007ff0b7c10 */ /* 0x000fc600087fe4ff */
[----:B------:R0:W-:Y:S01]  /*16aa0*/  @P2 STG.E.U16 desc[UR44][R6.64+0x1f0], R3 ;  /* 0x0001f00306002986 */ /* 0x0001e2000c10152c */
[----:B------:R-:W-:Y:S05]  /*16ab0*/  @!P1 BRA `(.L_x_281) ;  /* 0x0000000000049947 */ /* 0x000fea0003800000 */
[----:B------:R3:W5:Y:S02]  /*16ac0*/  LDG.E.LTC128B.U16 R23, desc[UR44][R8.64+0x1f2] ;  /* 0x0001f22c08177981 */ /* 0x000764000c1e1520 */
.L_x_281:
[----:B------:R-:W-:Y:S05]  /*16ad0*/  BSYNC B1 ;  /* 0x0000000000017941 */ /* 0x000fea0003800000 */
.L_x_280:
[----:B------:R-:W4:Y:S01]  /*16ae0*/  LDL.LU R10, [R1+0x1fc] ;  /* 0x0001fc00010a7983 */ /* 0x000f220000300800 */
[----:B0----5:R-:W-:Y:S01]  /*16af0*/  IMAD.U32 R3, R23, 0x10000, RZ ;  /* 0x0001000017037824 */ /* 0x021fe200078e00ff */
[----:B------:R-:W-:Y:S01]  /*16b00*/  ISETP.GT.AND P0, PT, R17, 0x80, PT ;  /* 0x000000801100780c */ /* 0x000fe20003f04270 */
[----:B--23--:R-:W-:Y:S02]  /*16b10*/  IMAD R8, R11, R14, RZ ;  /* 0x0000000e0b087224 */ /* 0x00cfe400078e02ff */
[----:B------:R-:W-:Y:S01]  /*16b20*/  FMUL R3, R3, R16 ;  /* 0x0000001003037220 */ /* 0x000fe20000400000 */
[----:B------:R-:W-:Y:S01]  /*16b30*/  ISETP.GT.AND P4, PT, R0, RZ, P0 ;  /* 0x000000ff0000720c */ /* 0x000fe20000784270 */
[C---:B------:R-:W-:Y:S02]  /*16b40*/  IMAD R165, R167.reuse, R15, R8 ;  /* 0x0000000fa7a57224 */ /* 0x040fe400078e0208 */
[----:B------:R-:W-:-:S04]  /*16b50*/  IMAD.WIDE.U32 R8, R167, R14, R20 ;  /* 0x0000000ea7087225 */ /* 0x000fc800078e0014 */
[----:B------:R-:W-:Y:S02]  /*16b60*/  IMAD.IADD R9, R9, 0x1, R165 ;  /* 0x0000000109097824 */ /* 0x000fe400078e02a5 */
[----:B----4-:R-:W-:Y:S01]  /*16b70*/  FFMA R3, R10, R2, R3 ;  /* 0x000000020a037223 */ /* 0x010fe20000000003 */
[----:B------:R-:W-:-:S04]  /*16b80*/  LEA R10, P2, R8, R12, 0x1 ;  /* 0x0000000c080a7211 */ /* 0x000fc800078408ff */
[----:B------:R-:W-:Y:S02]  /*16b90*/  F2FP.BF16.F32.PACK_AB R3, RZ, R3 ;  /* 0x00000003ff03723e */ /* 0x000fe400000010ff */
[--C-:B------:R-:W-:Y:S02]  /*16ba0*/  LEA.HI.X R11, R8, R13, R9.reuse, 0x1, P2 ;  /* 0x0000000d080b7211 */ /* 0x100fe400010f0c09 */
[----:B------:R-:W-:-:S05]  /*16bb0*/  PRMT R9, R3, 0x7610, R9 ;  /* 0x0000761003097816 */ /* 0x000fca0000000009 */
[----:B------:R0:W-:Y:S04]  /*16bc0*/  @P1 STG.E.U16 desc[UR44][R6.64+0x1f2], R9 ;  /* 0x0001f20906001986 */ /* 0x0001e8000c10152c */
[----:B------:R-:W2:Y:S01]  /*16bd0*/  @P4 LDG.E.LTC128B.U16 R23, desc[UR44][R10.64] ;  /* 0x0000002c0a174981 */ /* 0x000ea2000c1e1520 */
[----:B-1----:R-:W-:Y:S01]  /*16be0*/  IMAD.U32 R159, RZ, RZ, UR8 ;  /* 0x00000008ff9f7e24 */ /* 0x002fe2000f8e00ff */
[----:B------:R-:W-:Y:S01]  /*16bf0*/  MOV R161, UR8 ;  /* 0x0000000800a17c02 */ /* 0x000fe20008000f00 */
[----:B------:R-:W-:Y:S01]  /*16c00*/  IMAD.U32 R164, RZ, RZ, UR9 ;  /* 0x00000009ffa47e24 */ /* 0x000fe2000f8e00ff */
[----:B------:R-:W-:Y:S01]  /*16c10*/  ISETP.GT.AND P2, PT, R0, 0x1, P0 ;  /* 0x000000010000780c */ /* 0x000fe20000744270 */
[----:B------:R-:W-:Y:S01]  /*16c20*/  IMAD.SHL.U32 R159, R159, 0x100, RZ ;  /* 0x000001009f9f7824 */ /* 0x000fe200078e00ff */
[----:B------:R-:W-:Y:S01]  /*16c30*/  BSSY B1, `(.L_x_282) ;  /* 0x0000011000017945 */ /* 0x000fe20003800000 */
[----:B0-----:R-:W-:Y:S01]  /*16c40*/  IMAD.WIDE.U32 R8, R167, R14, R18 ;  /* 0x0000000ea7087225 */ /* 0x001fe200078e0012 */
[----:B------:R-:W-:-:S04]  /*16c50*/  SHF.L.U64.HI R161, R161, 0x8, R164 ;  /* 0x00000008a1a17819 */ /* 0x000fc800000102a4 */
[----:B------:R-:W-:-:S03]  /*16c60*/  IADD3 R9, R165, R9, RZ ;  /* 0x00000009a5097210 */ /* 0x000fc60007ffe0ff */
[----:B------:R-:W-:Y:S01]  /*16c70*/  IMAD.WIDE.U32 R162, R22, UR42, R8 ;  /* 0x0000002a16a27c25 */ /* 0x000fe2000f8e0008 */
[----:B------:R-:W-:-:S04]  /*16c80*/  IADD3 R8, P1, R159, R4, RZ ;  /* 0x000000049f087210 */ /* 0x000fc80007f3e0ff */
[----:B------:R-:W-:Y:S01]  /*16c90*/  IADD3 R7, R157, R163, RZ ;  /* 0x000000a39d077210 */ /* 0x000fe20007ffe0ff */
[----:B------:R-:W-:Y:S01]  /*16ca0*/  IMAD.X R9, R161, 0x1, R5, P1 ;  /* 0x00000001a1097824 */ /* 0x000fe200008e0605 */
[----:B------:R-:W-:-:S04]  /*16cb0*/  LEA R6, P3, R162, R12, 0x1 ;  /* 0x0000000ca2067211 */ /* 0x000fc800078608ff */
[----:B------:R-:W-:Y:S01]  /*16cc0*/  LEA.HI.X R7, R162, R13, R7, 0x1, P3 ;  /* 0x0000000da2077211 */ /* 0x000fe200018f0c07 */
[----:B--2---:R-:W-:-:S04]  /*16cd0*/  IMAD.U32 R3, R23, 0x10000, RZ ;  /* 0x0001000017037824 */ /* 0x004fc800078e00ff */
[----:B------:R-:W-:-:S04]  /*16ce0*/  FMUL R3, R3, R16 ;  /* 0x0000001003037220 */ /* 0x000fc80000400000 */
[----:B------:R-:W-:-:S05]  /*16cf0*/  FFMA R3, R24, R2, R3 ;  /* 0x0000000218037223 */ /* 0x000fca0000000003 */
[----:B------:R-:W-:-:S05]  /*16d00*/  F2FP.BF16.F32.PACK_AB R3, RZ, R3 ;  /* 0x00000003ff03723e */ /* 0x000fca00000010ff */
[----:B------:R0:W-:Y:S01]  /*16d10*/  @P4 STG.E.U16 desc[UR44][R8.64], R3 ;  /* 0x0000000308004986 */ /* 0x0001e2000c10152c */
[----:B------:R-:W-:Y:S05]  /*16d20*/  @!P2 BRA `(.L_x_283) ;  /* 0x000000000004a947 */ /* 0x000fea0003800000 */
[----:B------:R1:W5:Y:S02]  /*16d30*/  LDG.E.LTC128B.U16 R23, desc[UR44][R6.64+0x2] ;  /* 0x0000022c06177981 */ /* 0x000364000c1e1520 */
.L_x_283:
[----:B------:R-:W-:Y:S05]  /*16d40*/  BSYNC B1 ;  /* 0x0000000000017941 */ /* 0x000fea0003800000 */
.L_x_282:
[----:B0----5:R-:W-:Y:S01]  /*16d50*/  IMAD.U32 R3, R23, 0x10000, RZ ;  /* 0x0001000017037824 */ /* 0x021fe200078e00ff */
[----:B------:R-:W-:Y:S01]  /*16d60*/  ISETP.GT.AND P1, PT, R17, 0x88, PT ;  /* 0x000000881100780c */ /* 0x000fe20003f24270 */
[----:B------:R-:W-:Y:S01]  /*16d70*/  IMAD.WIDE.U32 R14, R167, R14, R154 ;  /* 0x0000000ea70e7225 */ /* 0x000fe200078e009a */
[----:B------:R-:W-:Y:S03]  /*16d80*/  BSSY B1, `(.L_x_284) ;  /* 0x0000010000017945 */ /* 0x000fe60003800000 */
[----:B------:R-:W-:Y:S01]  /*16d90*/  FMUL R10, R3, R16 ;  /* 0x00000010030a7220 */ /* 0x000fe20000400000 */
[----:B------:R-:W-:Y:S02]  /*16da0*/  ISETP.GT.AND P3, PT, R0, RZ, P1 ;  /* 0x000000ff0000720c */ /* 0x000fe40000f64270 */
[----:B------:R-:W-:Y:S01]  /*16db0*/  IADD3 R152, P4, R152, R14, RZ ;  /* 0x0000000e98987210 */ /* 0x000fe20007f9e0ff */
[----:B------:R-:W-:Y:S01]  /*16dc0*/  FFMA R10, R25, R2, R10 ;  /* 0x00000002190a7223 */ /* 0x000fe2000000000a */
[----:B------:R-:W-:-:S02]  /*16dd0*/  IADD3 R165, R165, R15, RZ ;  /* 0x0000000fa5a57210 */ /* 0x000fc40007ffe0ff */
[----:B------:R-:W-:Y:S02]  /*16de0*/  IADD3 R14, P5, R18, R14, RZ ;  /* 0x0000000e120e7210 */ /* 0x000fe40007fbe0ff */
[----:B------:R-:W-:Y:S01]  /*16df0*/  F2FP.BF16.F32.PACK_AB R3, RZ, R10 ;  /* 0x0000000aff03723e */ /* 0x000fe200000010ff */
[----:B------:R-:W-:Y:S01]  /*16e00*/  IMAD.X R20, R165, 0x1, R21, P4 ;  /* 0x00000001a5147824 */ /* 0x000fe200020e0615 */
[C---:B------:R-:W-:Y:S02]  /*16e10*/  LEA R10, P4, R152.reuse, R12, 0x1 ;  /* 0x0000000c980a7211 */ /* 0x040fe400078808ff */
[----:B------:R-:W-:Y:S02]  /*16e20*/  PRMT R17, R3, 0x7610, R17 ;  /* 0x0000761003117816 */ /* 0x000fe40000000011 */
[----:B------:R-:W-:Y:S02]  /*16e30*/  LEA.HI.X R11, R152, R13, R20, 0x1, P4 ;  /* 0x0000000d980b7211 */ /* 0x000fe400020f0c14 */
[----:B------:R-:W-:Y:S01]  /*16e40*/  PRMT R3, R23, 0x7610, R3 ;  /* 0x0000761017037816 */ /* 0x000fe20000000003 */
[----:B------:R0:W-:Y:S01]  /*16e50*/  @P2 STG.E.U16 desc[UR44][R8.64+0x2], R17 ;  /* 0x0000021108002986 */ /* 0x0001e2000c10152c */
[----:B------:R-:W-:Y:S05]  /*16e60*/  @!P3 BRA `(.L_x_285) ;  /* 0x000000000004b947 */ /* 0x000fea0003800000 */
[----:B------:R2:W5:Y:S02]  /*16e70*/  LDG.E.LTC128B.U16 R3, desc[UR44][R10.64] ;  /* 0x0000002c0a037981 */ /* 0x000564000c1e1520 */
.L_x_285:
[----:B------:R-:W-:Y:S05]  /*16e80*/  BSYNC B1 ;  /* 0x0000000000017941 */ /* 0x000fea0003800000 */
.L_x_284:
[----:B--2--5:R-:W-:Y:S01]  /*16e90*/  IMAD.U32 R11, R3, 0x10000, RZ ;  /* 0x00010000030b7824 */ /* 0x024fe200078e00ff */
[----:B------:R-:W-:Y:S01]  /*16ea0*/  IADD3.X R15, R19, R165, RZ, P5, !PT ;  /* 0x000000a5130f7210 */ /* 0x000fe20002ffe4ff */
[----:B------:R-:W-:Y:S01]  /*16eb0*/  BSSY B1, `(.L_x_286) ;  /* 0x000000e000017945 */ /* 0x000fe20003800000 */
[----:B------:R-:W-:Y:S01]  /*16ec0*/  IADD3 R10, P2, R8, R158, RZ ;  /* 0x0000009e080a7210 */ /* 0x000fe20007f5e0ff */
[----:B------:R-:W-:Y:S01]  /*16ed0*/  FMUL R11, R11, R16 ;  /* 0x000000100b0b7220 */ /* 0x000fe20000400000 */
[----:B------:R-:W-:Y:S01]  /*16ee0*/  ISETP.GT.AND P5, PT, R0, 0x1, P1 ;  /* 0x000000010000780c */ /* 0x000fe20000fa4270 */
[----:B------:R-:W-:-:S04]  /*16ef0*/  IMAD.WIDE.U32 R22, R22, UR42, R14 ;  /* 0x0000002a16167c25 */ /* 0x000fc8000f8e000e */
[----:B------:R-:W-:Y:S01]  /*16f00*/  FFMA R11, R26, R2, R11 ;  /* 0x000000021a0b7223 */ /* 0x000fe2000000000b */
[----:B------:R-:W-:Y:S01]  /*16f10*/  IMAD.IADD R157, R157, 0x1, R23 ;  /* 0x000000019d9d7824 */ /* 0x000fe200078e0217 */
[----:B------:R-:W-:-:S03]  /*16f20*/  LEA R12, P4, R22, R12, 0x1 ;  /* 0x0000000c160c7211 */ /* 0x000fc600078808ff */
[----:B------:R-:W-:Y:S01]  /*16f30*/  F2FP.BF16.F32.PACK_AB R14, RZ, R11 ;  /* 0x0000000bff0e723e */ /* 0x000fe200000010ff */
[----:B------:R-:W-:Y:S01]  /*16f40*/  IMAD.X R11, R9, 0x1, R156, P2 ;  /* 0x00000001090b7824 */ /* 0x000fe200010e069c */
[----:B------:R-:W-:-:S04]  /*16f50*/  LEA.HI.X R13, R22, R13, R157, 0x1, P4 ;  /* 0x0000000d160d7211 */ /* 0x000fc800020f0c9d */
[----:B------:R2:W-:Y:S01]  /*16f60*/  @P3 STG.E.U16 desc[UR44][R10.64], R14 ;  /* 0x0000000e0a003986 */ /* 0x0005e2000c10152c */
[----:B------:R-:W-:Y:S05]  /*16f70*/  @!P5 BRA `(.L_x_287) ;  /* 0x000000000004d947 */ /* 0x000fea0003800000 */
[----:B------:R3:W5:Y:S02]  /*16f80*/  LDG.E.LTC128B.U16 R3, desc[UR44][R12.64+0x2] ;  /* 0x0000022c0c037981 */ /* 0x000764000c1e1520 */
.L_x_287:
[----:B------:R-:W-:Y:S05]  /*16f90*/  BSYNC B1 ;  /* 0x0000000000017941 */ /* 0x000fea0003800000 */
.L_x_286:
[----:B-----5:R-:W-:Y:S01]  /*16fa0*/  SHF.L.U32 R15, R3, 0x10, RZ ;  /* 0x00000010030f7819 */ /* 0x020fe200000006ff */
[----:B------:R-:W-:Y:S01]  /*16fb0*/  BSSY B1, `(.L_x_288) ;  /* 0x0000008000017945 */ /* 0x000fe20003800000 */
[----:B------:R-:W-:-:S03]  /*16fc0*/  ISETP.GT.AND P2, PT, R0, 0x8, P0 ;  /* 0x000000080000780c */ /* 0x000fc60000744270 */
[----:B--2---:R-:W-:-:S04]  /*16fd0*/  FMUL R14, R15, R16 ;  /* 0x000000100f0e7220 */ /* 0x004fc80000400000 */
[----:B------:R-:W-:-:S05]  /*16fe0*/  FFMA R14, R27, R2, R14 ;  /* 0x000000021b0e7223 */ /* 0x000fca000000000e */
[----:B------:R-:W-:-:S05]  /*16ff0*/  F2FP.BF16.F32.PACK_AB R14, RZ, R14 ;  /* 0x0000000eff0e723e */ /* 0x000fca00000010ff */
[----:B------:R2:W-:Y:S01]  /*17000*/  @P5 STG.E.U16 desc[UR44][R10.64+0x2], R14 ;  /* 0x0000020e0a005986 */ /* 0x0005e2000c10152c */
[----:B------:R-:W-:Y:S05]  /*17010*/  @!P2 BRA `(.L_x_289) ;  /* 0x000000000004a947 */ /* 0x000fea0003800000 */
[----:B------:R4:W5:Y:S02]  /*17020*/  LDG.E.LTC128B.U16 R3, desc[UR44][R6.64+0x10] ;  /* 0x0000102c06037981 */ /* 0x000964000c1e1520 */
.L_x_289:
[----:B------:R-:W-:Y:S05]  /*17030*/  BSYNC B1 ;  /* 0x0000000000017941 */ /* 0x000fea0003800000 */
.L_x_288:
[----:B--2--5:R-:W-:Y:S01]  /*17040*/  IMAD.U32 R11, R3, 0x10000, RZ ;  /* 0x00010000030b7824 */ /* 0x024fe200078e00ff */
[----:B------:R-:W-:Y:S01]  /*17050*/  ISETP.GT.AND P3, PT, R0, 0x9, P0 ;  /* 0x000000090000780c */ /* 0x000fe20000764270 */
[----:B------:R-:W-:Y:S02]  /*17060*/  BSSY B1, `(.L_x_290) ;  /* 0x0000007000017945 */ /* 0x000fe40003800000 */
[----:B------:R-:W-:-:S04]  /*17070*/  FMUL R11, R11, R16 ;  /* 0x000000100b0b7220 */ /* 0x000fc80000400000 */
[----:B------:R-:W-:-:S05]  /*17080*/  FFMA R11, R28, R2, R11 ;  /* 0x000000021c0b7223 */ /* 0x000fca000000000b */
[----:B------:R-:W-:-:S05]  /*17090*/  F2FP.BF16.F32.PACK_AB R11, RZ, R11 ;  /* 0x0000000bff0b723e */ /* 0x000fca00000010ff */
[----:B------:R2:W-:Y:S01]  /*170a0*/  @P2 STG.E.U16 desc[UR44][R8.64+0x10], R11 ;  /* 0x0000100b08002986 */ /* 0x0005e2000c10152c */
[----:B------:R-:W-:Y:S05]  /*170b0*/  @!P3 BRA `(.L_x_291) ;  /* 0x000000000004b947 */ /* 0x000fea0003800000 */
[----:B------:R0:W5:Y:S02]  /*170c0*/  LDG.E.LTC128B.U16 R3, desc[UR44][R6.64+0x12] ;  /* 0x0000122c06037981 */ /* 0x000164000c1e1520 */
.L_x_291:
[----:B------:R-:W-:Y:S05]  /*170d0*/  BSYNC B1 ;  /* 0x0000000000017941 */ /* 0x000fea0003800000 */
.L_x_290:
        /* <DEDUP_REMOVED lines=9> */
.L_x_293:
[----:B------:R-:W-:Y:S05]  /*17170*/  BSYNC B1 ;  /* 0x0000000000017941 */ /* 0x000fea0003800000 */
.L_x_292:
[----:B-----5:R-:W-:Y:S01]  /*17180*/  SHF.L.U32 R11, R3, 0x10, RZ ;  /* 0x00000010030b7819 */ /* 0x020fe200000006ff */
[----:B------:R-:W-:Y:S01]  /*17190*/  BSSY B1, `(.L_x_294) ;  /* 0x000000a000017945 */ /* 0x000fe20003800000 */
[----:B--2---:R-:W-:Y:S02]  /*171a0*/  IADD3 R10, P3, R158, R8, RZ ;  /* 0x000000089e0a7210 */ /* 0x004fe40007f7e0ff */
[----:B------:R-:W-:Y:S01]  /*171b0*/  ISETP.GT.AND P2, PT, R0, 0x9, P1 ;  /* 0x000000090000780c */ /* 0x000fe20000f44270 */
[----:B------:R-:W-:-:S04]  /*171c0*/  FMUL R11, R11, R16 ;  /* 0x000000100b0b7220 */ /* 0x000fc80000400000 */
[----:B------:R-:W-:-:S05]  /*171d0*/  FFMA R11, R30, R2, R11 ;  /* 0x000000021e0b7223 */ /* 0x000fca000000000b */
[----:B------:R-:W-:Y:S01]  /*171e0*/  F2FP.BF16.F32.PACK_AB R14, RZ, R11 ;  /* 0x0000000bff0e723e */ /* 0x000fe200000010ff */
[----:B------:R-:W-:-:S05]  /*171f0*/  IMAD.X R11, R156, 0x1, R9, P3 ;  /* 0x000000019c0b7824 */ /* 0x000fca00018e0609 */
[----:B------:R2:W-:Y:S01]  /*17200*/  @P4 STG.E.U16 desc[UR44][R10.64+0x10], R14 ;  /* 0x0000100e0a004986 */ /* 0x0005e2000c10152c */
[----:B------:R-:W-:Y:S05]  /*17210*/  @!P2 BRA `(.L_x_295) ;  /* 0x000000000004a947 */ /* 0x000fea0003800000 */
[----:B------:R0:W5:Y:S02]  /*17220*/  LDG.E.LTC128B.U16 R3, desc[UR44][R12.64+0x12] ;  /* 0x0000122c0c037981 */ /* 0x000164000c1e1520 */
.L_x_295:
[----:B------:R-:W-:Y:S05]  /*17230*/  BSYNC B1 ;  /* 0x0000000000017941 */ /* 0x000fea0003800000 */
.L_x_294:
[----:B--2--5:R-:W-:Y:S01]  /*17240*/  IMAD.U32 R11, R3, 0x10000, RZ ;  /* 0x00010000030b7824 */ /* 0x024fe200078e00ff */
[----:B------:R-:W-:Y:S01]  /*17250*/  IADD3 R158, P3, P4, R158, R4, R159 ;  /* 0x000000049e9e7210 */ /* 0x000fe20007c7e09f */
[----:B------:R-:W-:Y:S01]  /*17260*/  BSSY B1, `(.L_x_296) ;  /* 0x0000009000017945 */ /* 0x000fe20003800000 */
[----:B------:R-:W-:Y:S01]  /*17270*/  ISETP.GT.AND P5, PT, R0, 0x10, P0 ;  /* 0x000000100000780c */ /* 0x000fe200007a4270 */
[----:B------:R-:W-:Y:S01]  /*17280*/  FMUL R10, R11, R16 ;  /* 0x000000100b0a7220 */ /* 0x000fe20000400000 */
[----:B------:R-:W-:-:S03]  /*17290*/  IADD3.X R159, R156, R5, R161, P3, P4 ;  /* 0x000000059c9f7210 */ /* 0x000fc60001fe84a1 */
[----:B------:R-:W-:-:S05]  /*172a0*/  FFMA R10, R31, R2, R10 ;  /* 0x000000021f0a7223 */ /* 0x000fca000000000a */
[----:B------:R-:W-:-:S05]  /*172b0*/  F2FP.BF16.F32.PACK_AB R10, RZ, R10 ;  /* 0x0000000aff0a723e */ /* 0x000fca00000010ff */
[----:B------:R2:W-:Y:S01]  /*172c0*/  @P2 STG.E.U16 desc[UR44][R158.64+0x12], R10 ;  /* 0x0000120a9e002986 */ /* 0x0005e2000c10152c */
[----:B------:R-:W-:Y:S05]  /*172d0*/  @!P5 BRA `(.L_x_297) ;  /* 0x000000000004d947 */ /* 0x000fea0003800000 */
[----:B------:R0:W5:Y:S02]  /*172e0*/  LDG.E.LTC128B.U16 R3, desc[UR44][R6.64+0x20] ;  /* 0x0000202c06037981 */ /* 0x000164000c1e1520 */
.L_x_297:
[----:B------:R-:W-:Y:S05]  /*172f0*/  BSYNC B1 ;  /* 0x0000000000017941 */ /* 0x000fea0003800000 */
.L_x_296:
[----:B-----5:R-:W-:Y:S01]  /*17300*/  SHF.L.U32 R5, R3, 0x10, RZ ;  /* 0x0000001003057819 */ /* 0x020fe200000006ff */
[----:B------:R-:W-:Y:S01]  /*17310*/  BSSY B1, `(.L_x_298) ;  /* 0x0000008000017945 */ /* 0x000fe20003800000 */
[----:B------:R-:W-:-:S03]  /*17320*/  ISETP.GT.AND P2, PT, R0, 0x11, P0 ;  /* 0x000000110000780c */ /* 0x000fc60000744270 */
[----:B------:R-:W-:-:S04]  /*17330*/  FMUL R5, R5, R16 ;  /* 0x0000001005057220 */ /* 0x000fc80000400000 */
[----:B------:R-:W-:-:S05]  /*17340*/  FFMA R5, R32, R2, R5 ;  /* 0x0000000220057223 */ /* 0x000fca0000000005 */
[----:B------:R-:W-:-:S05]  /*17350*/  F2FP.BF16.F32.PACK_AB R5, RZ, R5 ;  /* 0x00000005ff05723e */ /* 0x000fca00000010ff */
[----:B------:R0:W-:Y:S01]  /*17360*/  @P5 STG.E.U16 desc[UR44][R8.64+0x20], R5 ;  /* 0x0000200508005986 */ /* 0x0001e2000c10152c */
[----:B------:R-:W-:Y:S05]  /*17370*/  @!P2 BRA `(.L_x_299) ;  /* 0x000000000004a947 */ /* 0x000fea0003800000 */
[----:B------:R0:W5:Y:S02]  /*17380*/  LDG.E.LTC128B.U16 R3, desc[UR44][R6.64+0x22] ;  /* 0x0000222c06037981 */ /* 0x000164000c1e1520 */
.L_x_299:
[----:B------:R-:W-:Y:S05]  /*17390*/  BSYNC B1 ;  /* 0x0000000000017941 */ /* 0x000fea0003800000 */
.L_x_298:
[----:B0----5:R-:W-:Y:S01]  /*173a0*/  IMAD.U32 R5, R3, 0x10000, RZ ;  /* 0x0001000003057824 */ /* 0x021fe200078e00ff */
        /* <DEDUP_REMOVED lines=8> */
.L_x_301:
[----:B------:R-:W-:Y:S05]  /*17430*/  BSYNC B1 ;  /* 0x0000000000017941 */ /* 0x000fea0003800000 */
.L_x_300:
[----:B-----5:R-:W-:Y:S01]  /*17440*/  IMAD.U32 R5, R3, 0x10000, RZ ;  /* 0x0001000003057824 */ /* 0x020fe200078e00ff */
[----:B0-----:R-:W-:Y:S01]  /*17450*/  @P3 MOV R4, R158 ;  /* 0x0000009e00043202 */ /* 0x001fe20000000f00 */
[----:B------:R-:W-:Y:S01]  /*17460*/  BSSY B1, `(.L_x_302) ;  /* 0x000000a000017945 */ /* 0x000fe20003800000 */
[----:B------:R-:W-:Y:S01]  /*17470*/  ISETP.GT.AND P2, PT, R0, 0x11, P1 ;  /* 0x000000110000780c */ /* 0x000fe20000f44270 */
[----:B------:R-:W-:-:S04]  /*17480*/  FMUL R5, R5, R16 ;  /* 0x0000001005057220 */ /* 0x000fc80000400000 */
[----:B------:R-:W-:-:S05]  /*17490*/  FFMA R5, R34, R2, R5 ;  /* 0x0000000222057223 */ /* 0x000fca0000000005 */
[----:B------:R-:W-:-:S04]  /*174a0*/  F2FP.BF16.F32.PACK_AB R5, RZ, R5 ;  /* 0x00000005ff05723e */ /* 0x000fc800000010ff */
[----:B--2---:R-:W-:Y:S01]  /*174b0*/  PRMT R10, R5, 0x7610, R10 ;  /* 0x00007610050a7816 */ /* 0x004fe2000000000a */
[----:B------:R-:W-:-:S05]  /*174c0*/  @P3 IMAD.MOV.U32 R5, RZ, RZ, R159 ;  /* 0x000000ffff053224 */ /* 0x000fca00078e009f */
[----:B------:R0:W-:Y:S01]  /*174d0*/  @P3 STG.E.U16 desc[UR44][R4.64+0x20], R10 ;  /* 0x0000200a04003986 */ /* 0x0001e2000c10152c */
[----:B------:R-:W-:Y:S05]  /*174e0*/  @!P2 BRA `(.L_x_303) ;  /* 0x000000000004a947 */ /* 0x000fea0003800000 */
[----:B------:R2:W5:Y:S02]  /*174f0*/  LDG.E.LTC128B.U16 R3, desc[UR44][R12.64+0x22] ;  /* 0x0000222c0c037981 */ /* 0x000564000c1e1520 */
.L_x_303:
[----:B------:R-:W-:Y:S05]  /*17500*/  BSYNC B1 ;  /* 0x0000000000017941 */ /* 0x000fea0003800000 */
.L_x_302:
[----:B0----5:R-:W-:Y:S01]  /*17510*/  IMAD.U32 R5, R3, 0x10000, RZ ;  /* 0x0001000003057824 */ /* 0x021fe200078e00ff */
[----:B------:R-:W-:Y:S01]  /*17520*/  ISETP.GT.AND P3, PT, R0, 0x18, P0 ;  /* 0x000000180000780c */ /* 0x000fe20000764270 */
[----:B------:R-:W-:Y:S02]  /*17530*/  BSSY B1, `(.L_x_304) ;  /* 0x000000a000017945 */ /* 0x000fe40003800000 */
[----:B------:R-:W-:Y:S01]  /*17540*/  FMUL R4, R5, R16 ;  /* 0x0000001005047220 */ /* 0x000fe20000400000 */
[----:B------:R-:W-:-:S03]  /*17550*/  @P2 IMAD.MOV.U32 R5, RZ, RZ, R159 ;  /* 0x000000ffff052224 */ /* 0x000fc600078e009f */
[----:B------:R-:W-:-:S05]  /*17560*/  FFMA R4, R35, R2, R4 ;  /* 0x0000000223047223 */ /* 0x000fca0000000004 */
[----:B------:R-:W-:-:S04]  /*17570*/  F2FP.BF16.F32.PACK_AB R4, RZ, R4 ;  /* 0x00000004ff04723e */ /* 0x000fc800000010ff */
[----:B------:R-:W-:Y:S02]  /*17580*/  PRMT R10, R4, 0x7610, R10 ;  /* 0x00007610040a7816 */ /* 0x000fe4000000000a */
[----:B------:R-:W-:-:S05]  /*17590*/  @P2 MOV R4, R158 ;  /* 0x0000009e00042202 */ /* 0x000fca0000000f00 */
[----:B------:R0:W-:Y:S01]  /*175a0*/  @P2 STG.E.U16 desc[UR44][R4.64+0x22], R10 ;  /* 0x0000220a04002986 */ /* 0x0001e2000c10152c */
[----:B------:R-:W-:Y:S05]  /*175b0*/  @!P3 BRA `(.L_x_305) ;  /* 0x000000000004b947 */ /* 0x000fea0003800000 */
[----:B------:R0:W5:Y:S02]  /*175c0*/  LDG.E.LTC128B.U16 R3, desc[UR44][R6.64+0x30] ;  /* 0x0000302c06037981 */ /* 0x000164000c1e1520 */
.L_x_305:
[----:B------:R-:W-:Y:S05]  /*175d0*/  BSYNC B1 ;  /* 0x0000000000017941 */ /* 0x000fea0003800000 */
.L_x_304:
        /* <DEDUP_REMOVED lines=9> */
.L_x_307:
[----:B------:R-:W-:Y:S05]  /*17670*/  BSYNC B1 ;  /* 0x0000000000017941 */ /* 0x000fea0003800000 */
.L_x_306:
[----:B0----5:R-:W-:Y:S01]  /*17680*/  SHF.L.U32 R5, R3, 0x10, RZ ;  /* 0x0000001003057819 */ /* 0x021fe200000006ff */
        /* <DEDUP_REMOVED lines=8> */
.L_x_309:
[----:B------:R-:W-:Y:S05]  /*17710*/  BSYNC B1 ;  /* 0x0000000000017941 */ /* 0x000fea0003800000 */
.L_x_308:
[----:B-----5:R-:W-:Y:S01]  /*17720*/  IMAD.U32 R5, R3, 0x10000, RZ ;  /* 0x0001000003057824 */ /* 0x020fe200078e00ff */
[----:B------:R-:W-:Y:S01]  /*17730*/  ISETP.GT.AND P2, PT, R0, 0x19, P1 ;  /* 0x000000190000780c */ /* 0x000fe20000f44270 */
[----:B0-----:R-:W-:Y:S01]  /*17740*/  @P3 IMAD.MOV.U32 R4, RZ, RZ, R158 ;  /* 0x000000ffff043224 */ /* 0x001fe200078e009e */
[----:B------:R-:W-:Y:S01]  /*17750*/  BSSY B1, `(.L_x_310) ;  /* 0x0000009000017945 */ /* 0x000fe20003800000 */
[----:B------:R-:W-:-:S04]  /*17760*/  FMUL R5, R5, R16 ;  /* 0x0000001005057220 */ /* 0x000fc80000400000 */
[----:B------:R-:W-:-:S05]  /*17770*/  FFMA R5, R38, R2, R5 ;  /* 0x0000000226057223 */ /* 0x000fca0000000005 */
[----:B------:R-:W-:-:S04]  /*17780*/  F2FP.BF16.F32.PACK_AB R5, RZ, R5 ;  /* 0x00000005ff05723e */ /* 0x000fc800000010ff */
[----:B------:R-:W-:Y:S02]  /*17790*/  PRMT R10, R5, 0x7610, R10 ;  /* 0x00007610050a7816 */ /* 0x000fe4000000000a */
[----:B------:R-:W-:-:S05]  /*177a0*/  @P3 MOV R5, R159 ;  /* 0x0000009f00053202 */ /* 0x000fca0000000f00 */
[----:B------:R0:W-:Y:S01]  /*177b0*/  @P3 STG.E.U16 desc[UR44][R4.64+0x30], R10 ;  /* 0x0000300a04003986 */ /* 0x0001e2000c10152c */
[----:B------:R-:W-:Y:S05]  /*177c0*/  @!P2 BRA `(.L_x_311) ;  /* 0x000000000004a947 */ /* 0x000fea0003800000 */
[----:B------:R0:W5:Y:S02]  /*177d0*/  LDG.E.LTC128B.U16 R3, desc[UR44][R12.64+0x32] ;  /* 0x0000322c0c037981 */ /* 0x000164000c1e1520 */
.L_x_311:
[----:B------:R-:W-:Y:S05]  /*177e0*/  BSYNC B1 ;  /* 0x0000000000017941 */ /* 0x000fea0003800000 */
.L_x_310:
[----:B0----5:R-:W-:Y:S01]  /*177f0*/  IMAD.U32 R5, R3, 0x10000, RZ ;  /* 0x0001000003057824 */ /* 0x021fe200078e00ff */
[----:B------:R-:W-:Y:S01]  /*17800*/  ISETP.GT.AND P3, PT, R0, 0x20, P0 ;  /* 0x000000200000780c */ /* 0x000fe20000764270 */
[----:B------:R-:W-:Y:S02]  /*17810*/  BSSY B1, `(.L_x_312) ;  /* 0x000000a000017945 */ /* 0x000fe40003800000 */
[----:B------:R-:W-:Y:S01]  /*17820*/  FMUL R4, R5, R16 ;  /* 0x0000001005047220 */ /* 0x000fe20000400000 */
[----:B------:R-:W-:-:S03]  /*17830*/  @P2 MOV R5, R159 ;  /* 0x0000009f00052202 */ /* 0x000fc60000000f00 */
[----:B------:R-:W-:-:S05]  /*17840*/  FFMA R4, R39, R2, R4 ;  /* 0x0000000227047223 */ /* 0x000fca0000000004 */
[----:B------:R-:W-:-:S04]  /*17850*/  F2FP.BF16.F32.PACK_AB R4, RZ, R4 ;  /* 0x00000004ff04723e */ /* 0x000fc800000010ff */
[----:B------:R-:W-:Y:S01]  /*17860*/  PRMT R10, R4, 0x7610, R10 ;  /* 0x00007610040a7816 */ /* 0x000fe2000000000a */
[----:B------:R-:W-:-:S05]  /*17870*/  @P2 IMAD.MOV.U32 R4, RZ, RZ, R158 ;  /* 0x000000ffff042224 */ /* 0x000fca00078e009e */
[----:B------:R0:W-:Y:S01]  /*17880*/  @P2 STG.E.U16 desc[UR44][R4.64+0x32], R10 ;  /* 0x0000320a04002986 */ /* 0x0001e2000c10152c */
[----:B------:R-:W-:Y:S05]  /*17890*/  @!P3 BRA `(.L_x_313) ;  /* 0x000000000004b947 */ /* 0x000fea0003800000 */
[----:B------:R0:W5:Y:S02]  /*178a0*/  LDG.E.LTC128B.U16 R3, desc[UR44][R6.64+0x40] ;  /* 0x0000402c06037981 */ /* 0x000164000c1e1520 */
.L_x_313:
[----:B------:R-:W-:Y:S05]  /*178b0*/  BSYNC B1 ;  /* 0x0000000000017941 */ /* 0x000fea0003800000 */
.L_x_312:
        /* <DEDUP_REMOVED lines=9> */
.L_x_315:
[----:B------:R-:W-:Y:S05]  /*17950*/  BSYNC B1 ;  /* 0x0000000000017941 */ /* 0x000fea0003800000 */
.L_x_314:
        /* <DEDUP_REMOVED lines=9> */
.L_x_317:
[----:B------:R-:W-:Y:S05]  /*179f0*/  BSYNC B1 ;  /* 0x0000000000017941 */ /* 0x000fea0003800000 */
.L_x_316:
[----:B-----5:R-:W-:Y:S01]  /*17a00*/  SHF.L.U32 R5, R3, 0x10, RZ ;  /* 0x0000001003057819 */ /* 0x020fe200000006ff */
[----:B0-----:R-:W-:Y:S01]  /*17a10*/  @P3 IMAD.MOV.U32 R4, RZ, RZ, R158 ;  /* 0x000000ffff043224 */ /* 0x001fe200078e009e */
[----:B------:R-:W-:Y:S01]  /*17a20*/  ISETP.GT.AND P2, PT, R0, 0x21, P1 ;  /* 0x000000210000780c */ /* 0x000fe20000f44270 */
[----:B------:R-:W-:Y:S02]  /*17a30*/  BSSY B1, `(.L_x_318) ;  /* 0x0000009000017945 */ /* 0x000fe40003800000 */
[----:B------:R-:W-:-:S04]  /*17a40*/  FMUL R5, R5, R16 ;  /* 0x0000001005057220 */ /* 0x000fc80000400000 */
[----:B------:R-:W-:-:S05]  /*17a50*/  FFMA R5, R42, R2, R5 ;  /* 0x000000022a057223 */ /* 0x000fca0000000005 */
[----:B------:R-:W-:-:S04]  /*17a60*/  F2FP.BF16.F32.PACK_AB R5, RZ, R5 ;  /* 0x00000005ff05723e */ /* 0x000fc800000010ff */
[----:B------:R-:W-:Y:S01]  /*17a70*/  PRMT R10, R5, 0x7610, R10 ;  /* 0x00007610050a7816 */ /* 0x000fe2000000000a */
[----:B------:R-:W-:-:S05]  /*17a80*/  @P3 IMAD.MOV.U32 R5, RZ, RZ, R159 ;  /* 0x000000ffff053224 */ /* 0x000fca00078e009f */
[----:B------:R0:W-:Y:S01]  /*17a90*/  @P3 STG.E.U16 desc[UR44][R4.64+0x40], R10 ;  /* 0x0000400a04003986 */ /* 0x0001e2000c10152c */
[----:B------:R-:W-:Y:S05]  /*17aa0*/  @!P2 BRA `(.L_x_319) ;  /* 0x000000000004a947 */ /* 0x000fea0003800000 */
[----:B------:R0:W5:Y:S02]  /*17ab0*/  LDG.E.LTC128B.U16 R3, desc[UR44][R12.64+0x42] ;  /* 0x0000422c0c037981 */ /* 0x000164000c1e1520 */
.L_x_319:
[----:B------:R-:W-:Y:S05]  /*17ac0*/  BSYNC B1 ;  /* 0x0000000000017941 */ /* 0x000fea0003800000 */
.L_x_318:
[----:B0----5:R-:W-:Y:S01]  /*17ad0*/  SHF.L.U32 R5, R3, 0x10, RZ ;  /* 0x0000001003057819 */ /* 0x021fe200000006ff */
[----:B------:R-:W-:Y:S01]  /*17ae0*/  BSSY B1, `(.L_x_320) ;  /* 0x000000b000017945 */ /* 0x000fe20003800000 */
[----:B------:R-:W-:-:S03]  /*17af0*/  ISETP.GT.AND P3, PT, R0, 0x28, P0 ;  /* 0x000000280000780c */ /* 0x000fc60000764270 */
[----:B------:R-:W-:Y:S01]  /*17b00*/  FMUL R4, R5, R16 ;  /* 0x0000001005047220 */ /* 0x000fe20000400000 */
[----:B------:R-:W-:-:S03]  /*17b10*/  @P2 IMAD.MOV.U32 R5, RZ, RZ, R159 ;  /* 0x000000ffff052224 */ /* 0x000fc600078e009f */
[----:B------:R-:W-:-:S05]  /*17b20*/  FFMA R4, R43, R2, R4 ;  /* 0x000000022b047223 */ /* 0x000fca0000000004 */
[----:B------:R-:W-:-:S04]  /*17b30*/  F2FP.BF16.F32.PACK_AB R4, RZ, R4 ;  /* 0x00000004ff04723e */ /* 0x000fc800000010ff */
[----:B------:R-:W-:Y:S01]  /*17b40*/  PRMT R10, R4, 0x7610, R10 ;  /* 0x00007610040a7816 */ /* 0x000fe2000000000a */
[----:B------:R-:W-:-:S05]  /*17b50*/  @P2 IMAD.MOV.U32 R4, RZ, RZ, R158 ;  /* 0x000000ffff042224 */ /* 0x000fca00078e009e */
[----:B------:R0:W-:Y:S01]  /*17b60*/  @P2 STG.E.U16 desc[UR44][R4.64+0x42], R10 ;  /* 0x0000420a04002986 */ /* 0x0001e2000c10152c */
[----:B------:R-:W-:Y:S05]  /*17b70*/  @!P3 BRA `(.L_x_321) ;  /* 0x000000000004b947 */ /* 0x000fea0003800000 */
[----:B------:R0:W5:Y:S02]  /*17b80*/  LDG.E.LTC128B.U16 R3, desc[UR44][R6.64+0x50] ;  /* 0x0000502c06037981 */ /* 0x000164000c1e1520 */
.L_x_321:
[----:B------:R-:W-:Y:S05]  /*17b90*/  BSYNC B1 ;  /* 0x0000000000017941 */ /* 0x000fea0003800000 */
.L_x_320:
        /* <DEDUP_REMOVED lines=9> */
.L_x_323:
[----:B------:R-:W-:Y:S05]  /*17c30*/  BSYNC B1 ;  /* 0x0000000000017941 */ /* 0x000fea0003800000 */
.L_x_322:
        /* <DEDUP_REMOVED lines=9> */
.L_x_325:
[----:B------:R-:W-:Y:S05]  /*17cd0*/  BSYNC B1 ;  /* 0x0000000000017941 */ /* 0x000fea0003800000 */
.L_x_324:
[----:B-----5:R-:W-:Y:S01]  /*17ce0*/  IMAD.U32 R5, R3, 0x10000, RZ ;  /* 0x0001000003057824 */ /* 0x020fe200078e00ff */
[----:B0-----:R-:W-:Y:S01]  /*17cf0*/  @P3 MOV R4, R158 ;  /* 0x0000009e00043202 */ /* 0x001fe20000000f00 */
[----:B------:R-:W-:Y:S01]  /*17d00*/  BSSY B1, `(.L_x_326) ;  /* 0x000000a000017945 */ /* 0x000fe20003800000 */
[----:B------:R-:W-:Y:S01]  /*17d10*/  ISETP.GT.AND P2, PT, R0, 0x29, P1 ;  /* 0x000000290000780c */ /* 0x000fe20000f44270 */
        /* <DEDUP_REMOVED lines=8> */
.L_x_327:
[----:B------:R-:W-:Y:S05]  /*17da0*/  BSYNC B1 ;  /* 0x0000000000017941 */ /* 0x000fea0003800000 */
.L_x_326:
        /* <DEDUP_REMOVED lines=12> */
.L_x_329:
[----:B------:R-:W-:Y:S05]  /*17e70*/  BSYNC B1 ;  /* 0x0000000000017941 */ /* 0x000fea0003800000 */
.L_x_328:
        /* <DEDUP_REMOVED lines=9> */
.L_x_331:
[----:B------:R-:W-:Y:S05]  /*17f10*/  BSYNC B1 ;  /* 0x0000000000017941 */ /* 0x000fea0003800000 */
.L_x_330:
        /* <DEDUP_REMOVED lines=9> */
.L_x_333:
[----:B------:R-:W-:Y:S05]  /*17fb0*/  BSYNC B1 ;  /* 0x0000000000017941 */ /* 0x000fea0003800000 */
.L_x_332:
        /* <DEDUP_REMOVED lines=12> */
.L_x_335:
[----:B------:R-:W-:Y:S05]  /*18080*/  BSYNC B1 ;  /* 0x0000000000017941 */ /* 0x000fea0003800000 */
.L_x_334:
        /* <DEDUP_REMOVED lines=12> */
.L_x_337:
[----:B------:R-:W-:Y:S05]  /*18150*/  BSYNC B1 ;  /* 0x0000000000017941 */ /* 0x000fea0003800000 */
.L_x_336:
        /* <DEDUP_REMOVED lines=9> */
.L_x_339:
[----:B------:R-:W-:Y:S05]  /*181f0*/  BSYNC B1 ;  /* 0x0000000000017941 */ /* 0x000fea0003800000 */
.L_x_338:
        /* <DEDUP_REMOVED lines=9> */
.L_x_341:
[----:B------:R-:W-:Y:S05]  /*18290*/  BSYNC B1 ;  /* 0x0000000000017941 */ /* 0x000fea0003800000 */
.L_x_340:
        /* <DEDUP_REMOVED lines=12> */
.L_x_343:
[----:B------:R-:W-:Y:S05]  /*18360*/  BSYNC B1 ;  /* 0x0000000000017941 */ /* 0x000fea0003800000 */
.L_x_342:
        /* <DEDUP_REMOVED lines=12> */
.L_x_345:
[----:B------:R-:W-:Y:S05]  /*18430*/  BSYNC B1 ;  /* 0x0000000000017941 */ /* 0x000fea0003800000 */
.L_x_344:
        /* <DEDUP_REMOVED lines=9> */
.L_x_347:
[----:B------:R-:W-:Y:S05]  /*184d0*/  BSYNC B1 ;  /* 0x0000000000017941 */ /* 0x000fea0003800000 */
.L_x_346:
        /* <DEDUP_REMOVED lines=9> */
.L_x_349:
[----:B------:R-:W-:Y:S05]  /*18570*/  BSYNC B1 ;  /* 0x0000000000017941 */ /* 0x000fea0003800000 */
.L_x_348:
        /* <DEDUP_REMOVED lines=12> */
.L_x_351:
[----:B------:R-:W-:Y:S05]  /*18640*/  BSYNC B1 ;  /* 0x0000000000017941 */ /* 0x000fea0003800000 */
.L_x_350:
        /* <DEDUP_REMOVED lines=12> */
.L_x_353:
[----:B------:R-:W-:Y:S05]  /*18710*/  BSYNC B1 ;  /* 0x0000000000017941 */ /* 0x000fea0003800000 */
.L_x_352:
        /* <DEDUP_REMOVED lines=9> */
.L_x_355:
[----:B------:R-:W-:Y:S05]  /*187b0*/  BSYNC B1 ;  /* 0x0000000000017941 */ /* 0x000fea0003800000 */
.L_x_354:
        /* <DEDUP_REMOVED lines=9> */
.L_x_357:
[----:B------:R-:W-:Y:S05]  /*18850*/  BSYNC B1 ;  /* 0x0000000000017941 */ /* 0x000fea0003800000 */
.L_x_356:
        /* <DEDUP_REMOVED lines=12> */
.L_x_359:
[----:B------:R-:W-:Y:S05]  /*18920*/  BSYNC B1 ;  /* 0x0000000000017941 */ /* 0x000fea0003800000 */
.L_x_358:
        /* <DEDUP_REMOVED lines=12> */
.L_x_361:
[----:B------:R-:W-:Y:S05]  /*189f0*/  BSYNC B1 ;  /* 0x0000000000017941 */ /* 0x000fea0003800000 */
.L_x_360:
        /* <DEDUP_REMOVED lines=9> */
.L_x_363:
[----:B------:R-:W-:Y:S05]  /*18a90*/  BSYNC B1 ;  /* 0x0000000000017941 */ /* 0x000fea0003800000 */
.L_x_362:
        /* <DEDUP_REMOVED lines=9> */
.L_x_365:
[----:B------:R-:W-:Y:S05]  /*18b30*/  BSYNC B1 ;  /* 0x0000000000017941 */ /* 0x000fea0003800000 */
.L_x_364:
        /* <DEDUP_REMOVED lines=12> */
.L_x_367:
[----:B------:R-:W-:Y:S05]  /*18c00*/  BSYNC B1 ;  /* 0x0000000000017941 */ /* 0x000fea0003800000 */
.L_x_366:
        /* <DEDUP_REMOVED lines=12> */
.L_x_369:
[----:B------:R-:W-:Y:S05]  /*18cd0*/  BSYNC B1 ;  /* 0x0000000000017941 */ /* 0x000fea0003800000 */
.L_x_368:
        /* <DEDUP_REMOVED lines=9> */
.L_x_371:
[----:B------:R-:W-:Y:S05]  /*18d70*/  BSYNC B1 ;  /* 0x0000000000017941 */ /* 0x000fea0003800000 */
.L_x_370:
        /* <DEDUP_REMOVED lines=9> */
.L_x_373:
[----:B------:R-:W-:Y:S05]  /*18e10*/  BSYNC B1 ;  /* 0x0000000000017941 */ /* 0x000fea0003800000 */
.L_x_372:
        /* <DEDUP_REMOVED lines=12> */
.L_x_375:
[----:B------:R-:W-:Y:S05]  /*18ee0*/  BSYNC B1 ;  /* 0x0000000000017941 */ /* 0x000fea0003800000 */
.L_x_374:
        /* <DEDUP_REMOVED lines=12> */
.L_x_377:
[----:B------:R-:W-:Y:S05]  /*18fb0*/  BSYNC B1 ;  /* 0x0000000000017941 */ /* 0x000fea0003800000 */
.L_x_376:
        /* <DEDUP_REMOVED lines=9> */
.L_x_379:
[----:B------:R-:W-:Y:S05]  /*19050*/  BSYNC B1 ;  /* 0x0000000000017941 */ /* 0x000fea0003800000 */
.L_x_378:
        /* <DEDUP_REMOVED lines=9> */
.L_x_381:
[----:B------:R-:W-:Y:S05]  /*190f0*/  BSYNC B1 ;  /* 0x0000000000017941 */ /* 0x000fea0003800000 */
.L_x_380:
        /* <DEDUP_REMOVED lines=12> */
.L_x_383:
[----:B------:R-:W-:Y:S05]  /*191c0*/  BSYNC B1 ;  /* 0x0000000000017941 */ /* 0x000fea0003800000 */
.L_x_382:
        /* <DEDUP_REMOVED lines=12> */
.L_x_385:
[----:B------:R-:W-:Y:S05]  /*19290*/  BSYNC B1 ;  /* 0x0000000000017941 */ /* 0x000fea0003800000 */
.L_x_384:
        /* <DEDUP_REMOVED lines=9> */
.L_x_387:
[----:B------:R-:W-:Y:S05]  /*19330*/  BSYNC B1 ;  /* 0x0000000000017941 */ /* 0x000fea0003800000 */
.L_x_386:
        /* <DEDUP_REMOVED lines=9> */
.L_x_389:
[----:B------:R-:W-:Y:S05]  /*193d0*/  BSYNC B1 ;  /* 0x0000000000017941 */ /* 0x000fea0003800000 */
.L_x_388:
        /* <DEDUP_REMOVED lines=12> */
.L_x_391:
[----:B------:R-:W-:Y:S05]  /*194a0*/  BSYNC B1 ;  /* 0x0000000000017941 */ /* 0x000fea0003800000 */
.L_x_390:
        /* <DEDUP_REMOVED lines=12> */
.L_x_393:
[----:B------:R-:W-:Y:S05]  /*19570*/  BSYNC B1 ;  /* 0x0000000000017941 */ /* 0x000fea0003800000 */
.L_x_392:
        /* <DEDUP_REMOVED lines=9> */
.L_x_395:
[----:B------:R-:W-:Y:S05]  /*19610*/  BSYNC B1 ;  /* 0x0000000000017941 */ /* 0x000fea0003800000 */
.L_x_394:
        /* <DEDUP_REMOVED lines=9> */
.L_x_397:
[----:B------:R-:W-:Y:S05]  /*196b0*/  BSYNC B1 ;  /* 0x0000000000017941 */ /* 0x000fea0003800000 */
.L_x_396:
        /* <DEDUP_REMOVED lines=12> */
.L_x_399:
[----:B------:R-:W-:Y:S05]  /*19780*/  BSYNC B1 ;  /* 0x0000000000017941 */ /* 0x000fea0003800000 */
.L_x_398:
        /* <DEDUP_REMOVED lines=12> */
.L_x_401:
[----:B------:R-:W-:Y:S05]  /*19850*/  BSYNC B1 ;  /* 0x0000000000017941 */ /* 0x000fea0003800000 */
.L_x_400:
        /* <DEDUP_REMOVED lines=9> */
.L_x_403:
[----:B------:R-:W-:Y:S05]  /*198f0*/  BSYNC B1 ;  /* 0x0000000000017941 */ /* 0x000fea0003800000 */
.L_x_402:
        /* <DEDUP_REMOVED lines=9> */
.L_x_405:
[----:B------:R-:W-:Y:S05]  /*19990*/  BSYNC B1 ;  /* 0x0000000000017941 */ /* 0x000fea0003800000 */
.L_x_404:
        /* <DEDUP_REMOVED lines=12> */
.L_x_407:
[----:B------:R-:W-:Y:S05]  /*19a60*/  BSYNC B1 ;  /* 0x0000000000017941 */ /* 0x000fea0003800000 */
.L_x_406:
        /* <DEDUP_REMOVED lines=12> */
.L_x_409:
[----:B------:R-:W-:Y:S05]  /*19b30*/  BSYNC B1 ;  /* 0x0000000000017941 */ /* 0x000fea0003800000 */
.L_x_408:
        /* <DEDUP_REMOVED lines=9> */
.L_x_411:
[----:B------:R-:W-:Y:S05]  /*19bd0*/  BSYNC B1 ;  /* 0x0000000000017941 */ /* 0x000fea0003800000 */
.L_x_410:
        /* <DEDUP_REMOVED lines=9> */
.L_x_413:
[----:B------:R-:W-:Y:S05]  /*19c70*/  BSYNC B1 ;  /* 0x0000000000017941 */ /* 0x000fea0003800000 */
.L_x_412:
        /* <DEDUP_REMOVED lines=12> */
.L_x_415:
[----:B------:R-:W-:Y:S05]  /*19d40*/  BSYNC B1 ;  /* 0x0000000000017941 */ /* 0x000fea0003800000 */
.L_x_414:
        /* <DEDUP_REMOVED lines=12> */
.L_x_417:
[----:B------:R-:W-:Y:S05]  /*19e10*/  BSYNC B1 ;  /* 0x0000000000017941 */ /* 0x000fea0003800000 */
.L_x_416:
        /* <DEDUP_REMOVED lines=9> */
.L_x_419:
[----:B------:R-:W-:Y:S05]  /*19eb0*/  BSYNC B1 ;  /* 0x0000000000017941 */ /* 0x000fea0003800000 */
.L_x_418:
        /* <DEDUP_REMOVED lines=9> */
.L_x_421:
[----:B------:R-:W-:Y:S05]  /*19f50*/  BSYNC B1 ;  /* 0x0000000000017941 */ /* 0x000fea0003800000 */
.L_x_420:
        /* <DEDUP_REMOVED lines=12> */
.L_x_423:
[----:B------:R-:W-:Y:S05]  /*1a020*/  BSYNC B1 ;  /* 0x0000000000017941 */ /* 0x000fea0003800000 */
.L_x_422:
        /* <DEDUP_REMOVED lines=12> */
.L_x_425:
[----:B------:R-:W-:Y:S05]  /*1a0f0*/  BSYNC B1 ;  /* 0x0000000000017941 */ /* 0x000fea0003800000 */
.L_x_424:
        /* <DEDUP_REMOVED lines=9> */
.L_x_427:
[----:B------:R-:W-:Y:S05]  /*1a190*/  BSYNC B1 ;  /* 0x0000000000017941 */ /* 0x000fea0003800000 */
.L_x_426:
        /* <DEDUP_REMOVED lines=9> */
.L_x_429:
[----:B------:R-:W-:Y:S05]  /*1a230*/  BSYNC B1 ;  /* 0x0000000000017941 */ /* 0x000fea0003800000 */
.L_x_428:
        /* <DEDUP_REMOVED lines=12> */
.L_x_431:
[----:B------:R-:W-:Y:S05]  /*1a300*/  BSYNC B1 ;  /* 0x0000000000017941 */ /* 0x000fea0003800000 */
.L_x_430:
        /* <DEDUP_REMOVED lines=12> */
.L_x_433:
[----:B------:R-:W-:Y:S05]  /*1a3d0*/  BSYNC B1 ;  /* 0x0000000000017941 */ /* 0x000fea0003800000 */
.L_x_432:
        /* <DEDUP_REMOVED lines=9> */
.L_x_435:
[----:B------:R-:W-:Y:S05]  /*1a470*/  BSYNC B1 ;  /* 0x0000000000017941 */ /* 0x000fea0003800000 */
.L_x_434:
        /* <DEDUP_REMOVED lines=9> */
.L_x_437:
[----:B------:R-:W-:Y:S05]  /*1a510*/  BSYNC B1 ;  /* 0x0000000000017941 */ /* 0x000fea0003800000 */
.L_x_436:
        /* <DEDUP_REMOVED lines=12> */
.L_x_439:
[----:B------:R-:W-:Y:S05]  /*1a5e0*/  BSYNC B1 ;  /* 0x0000000000017941 */ /* 0x000fea0003800000 */
.L_x_438:
        /* <DEDUP_REMOVED lines=12> */
.L_x_441:
[----:B------:R-:W-:Y:S05]  /*1a6b0*/  BSYNC B1 ;  /* 0x0000000000017941 */ /* 0x000fea0003800000 */
.L_x_440:
        /* <DEDUP_REMOVED lines=9> */
.L_x_443:
[----:B------:R-:W-:Y:S05]  /*1a750*/  BSYNC B1 ;  /* 0x0000000000017941 */ /* 0x000fea0003800000 */
.L_x_442:
        /* <DEDUP_REMOVED lines=9> */
.L_x_445:
[----:B------:R-:W-:Y:S05]  /*1a7f0*/  BSYNC B1 ;  /* 0x0000000000017941 */ /* 0x000fea0003800000 */
.L_x_444:
        /* <DEDUP_REMOVED lines=12> */
.L_x_447:
[----:B------:R-:W-:Y:S05]  /*1a8c0*/  BSYNC B1 ;  /* 0x0000000000017941 */ /* 0x000fea0003800000 */
.L_x_446:
        /* <DEDUP_REMOVED lines=12> */
.L_x_449:
[----:B------:R-:W-:Y:S05]  /*1a990*/  BSYNC B1 ;  /* 0x0000000000017941 */ /* 0x000fea0003800000 */
.L_x_448:
        /* <DEDUP_REMOVED lines=9> */
.L_x_451:
[----:B------:R-:W-:Y:S05]  /*1aa30*/  BSYNC B1 ;  /* 0x0000000000017941 */ /* 0x000fea0003800000 */
.L_x_450:
        /* <DEDUP_REMOVED lines=9> */
.L_x_453:
[----:B------:R-:W-:Y:S05]  /*1aad0*/  BSYNC B1 ;  /* 0x0000000000017941 */ /* 0x000fea0003800000 */
.L_x_452:
        /* <DEDUP_REMOVED lines=12> */
.L_x_455:
[----:B------:R-:W-:Y:S05]  /*1aba0*/  BSYNC B1 ;  /* 0x0000000000017941 */ /* 0x000fea0003800000 */
.L_x_454:
        /* <DEDUP_REMOVED lines=12> */
.L_x_457:
[----:B------:R-:W-:Y:S05]  /*1ac70*/  BSYNC B1 ;  /* 0x0000000000017941 */ /* 0x000fea0003800000 */
.L_x_456:
        /* <DEDUP_REMOVED lines=9> */
.L_x_459:
[----:B------:R-:W-:Y:S05]  /*1ad10*/  BSYNC B1 ;  /* 0x0000000000017941 */ /* 0x000fea0003800000 */
.L_x_458:
        /* <DEDUP_REMOVED lines=9> */
.L_x_461:
[----:B------:R-:W-:Y:S05]  /*1adb0*/  BSYNC B1 ;  /* 0x0000000000017941 */ /* 0x000fea0003800000 */
.L_x_460:
        /* <DEDUP_REMOVED lines=12> */
.L_x_463:
[----:B------:R-:W-:Y:S05]  /*1ae80*/  BSYNC B1 ;  /* 0x0000000000017941 */ /* 0x000fea0003800000 */
.L_x_462:
        /* <DEDUP_REMOVED lines=12> */
.L_x_465:
[----:B------:R-:W-:Y:S05]  /*1af50*/  BSYNC B1 ;  /* 0x0000000000017941 */ /* 0x000fea0003800000 */
.L_x_464:
        /* <DEDUP_REMOVED lines=9> */
.L_x_467:
[----:B------:R-:W-:Y:S05]  /*1aff0*/  BSYNC B1 ;  /* 0x0000000000017941 */ /* 0x000fea0003800000 */
.L_x_466:
        /* <DEDUP_REMOVED lines=9> */
.L_x_469:
[----:B------:R-:W-:Y:S05]  /*1b090*/  BSYNC B1 ;  /* 0x0000000000017941 */ /* 0x000fea0003800000 */
.L_x_468:
        /* <DEDUP_REMOVED lines=12> */
.L_x_471:
[----:B------:R-:W-:Y:S05]  /*1b160*/  BSYNC B1 ;  /* 0x0000000000017941 */ /* 0x000fea0003800000 */
.L_x_470:
        /* <DEDUP_REMOVED lines=12> */
.L_x_473:
[----:B------:R-:W-:Y:S05]  /*1b230*/  BSYNC B1 ;  /* 0x0000000000017941 */ /* 0x000fea0003800000 */
.L_x_472:
        /* <DEDUP_REMOVED lines=9> */
.L_x_475:
[----:B------:R-:W-:Y:S05]  /*1b2d0*/  BSYNC B1 ;  /* 0x0000000000017941 */ /* 0x000fea0003800000 */
.L_x_474:
        /* <DEDUP_REMOVED lines=9> */
.L_x_477:
[----:B------:R-:W-:Y:S05]  /*1b370*/  BSYNC B1 ;  /* 0x0000000000017941 */ /* 0x000fea0003800000 */
.L_x_476:
        /* <DEDUP_REMOVED lines=12> */
.L_x_479:
[----:B------:R-:W-:Y:S05]  /*1b440*/  BSYNC B1 ;  /* 0x0000000000017941 */ /* 0x000fea0003800000 */
.L_x_478:
        /* <DEDUP_REMOVED lines=12> */
.L_x_481:
[----:B------:R-:W-:Y:S05]  /*1b510*/  BSYNC B1 ;  /* 0x0000000000017941 */ /* 0x000fea0003800000 */
.L_x_480:
        /* <DEDUP_REMOVED lines=9> */
.L_x_483:
[----:B------:R-:W-:Y:S05]  /*1b5b0*/  BSYNC B1 ;  /* 0x0000000000017941 */ /* 0x000fea0003800000 */
.L_x_482:
        /* <DEDUP_REMOVED lines=9> */
.L_x_485:
[----:B------:R-:W-:Y:S05]  /*1b650*/  BSYNC B1 ;  /* 0x0000000000017941 */ /* 0x000fea0003800000 */
.L_x_484:
        /* <DEDUP_REMOVED lines=12> */
.L_x_487:
[----:B------:R-:W-:Y:S05]  /*1b720*/  BSYNC B1 ;  /* 0x0000000000017941 */ /* 0x000fea0003800000 */
.L_x_486:
        /* <DEDUP_REMOVED lines=12> */
.L_x_489:
[----:B------:R-:W-:Y:S05]  /*1b7f0*/  BSYNC B1 ;  /* 0x0000000000017941 */ /* 0x000fea0003800000 */
.L_x_488:
        /* <DEDUP_REMOVED lines=9> */
.L_x_491:
[----:B------:R-:W-:Y:S05]  /*1b890*/  BSYNC B1 ;  /* 0x0000000000017941 */ /* 0x000fea0003800000 */
.L_x_490:
        /* <DEDUP_REMOVED lines=9> */
.L_x_493:
[----:B------:R-:W-:Y:S05]  /*1b930*/  BSYNC B1 ;  /* 0x0000000000017941 */ /* 0x000fea0003800000 */
.L_x_492:
        /* <DEDUP_REMOVED lines=12> */
.L_x_495:
[----:B------:R-:W-:Y:S05]  /*1ba00*/  BSYNC B1 ;  /* 0x0000000000017941 */ /* 0x000fea0003800000 */
.L_x_494:
        /* <DEDUP_REMOVED lines=12> */
.L_x_497:
[----:B------:R-:W-:Y:S05]  /*1bad0*/  BSYNC B1 ;  /* 0x0000000000017941 */ /* 0x000fea0003800000 */
.L_x_496:
        /* <DEDUP_REMOVED lines=9> */
.L_x_499:
[----:B------:R-:W-:Y:S05]  /*1bb70*/  BSYNC B1 ;  /* 0x0000000000017941 */ /* 0x000fea0003800000 */
.L_x_498:
        /* <DEDUP_REMOVED lines=9> */
.L_x_501:
[----:B------:R-:W-:Y:S05]  /*1bc10*/  BSYNC B1 ;  /* 0x0000000000017941 */ /* 0x000fea0003800000 */
.L_x_500:
        /* <DEDUP_REMOVED lines=12> */
.L_x_503:
[----:B------:R-:W-:Y:S05]  /*1bce0*/  BSYNC B1 ;  /* 0x0000000000017941 */ /* 0x000fea0003800000 */
.L_x_502:
        /* <DEDUP_REMOVED lines=12> */
.L_x_505:
[----:B------:R-:W-:Y:S05]  /*1bdb0*/  BSYNC B1 ;  /* 0x0000000000017941 */ /* 0x000fea0003800000 */
.L_x_504:
        /* <DEDUP_REMOVED lines=9> */
.L_x_507:
[----:B------:R-:W-:Y:S05]  /*1be50*/  BSYNC B1 ;  /* 0x0000000000017941 */ /* 0x000fea0003800000 */
.L_x_506:
        /* <DEDUP_REMOVED lines=9> */
.L_x_509:
[----:B------:R-:W-:Y:S05]  /*1bef0*/  BSYNC B1 ;  /* 0x0000000000017941 */ /* 0x000fea0003800000 */
.L_x_508:
        /* <DEDUP_REMOVED lines=12> */
.L_x_511:
[----:B------:R-:W-:Y:S05]  /*1bfc0*/  BSYNC B1 ;  /* 0x0000000000017941 */ /* 0x000fea0003800000 */
.L_x_510:
        /* <DEDUP_REMOVED lines=12> */
.L_x_513:
[----:B------:R-:W-:Y:S05]  /*1c090*/  BSYNC B1 ;  /* 0x0000000000017941 */ /* 0x000fea0003800000 */
.L_x_512:
        /* <DEDUP_REMOVED lines=9> */
.L_x_515:
[----:B------:R-:W-:Y:S05]  /*1c130*/  BSYNC B1 ;  /* 0x0000000000017941 */ /* 0x000fea0003800000 */
.L_x_514:
        /* <DEDUP_REMOVED lines=9> */
.L_x_517:
[----:B------:R-:W-:Y:S05]  /*1c1d0*/  BSYNC B1 ;  /* 0x0000000000017941 */ /* 0x000fea0003800000 */
.L_x_516:
        /* <DEDUP_REMOVED lines=12> */
.L_x_519:
[----:B------:R-:W-:Y:S05]  /*1c2a0*/  BSYNC B1 ;  /* 0x0000000000017941 */ /* 0x000fea0003800000 */
.L_x_518:
        /* <DEDUP_REMOVED lines=12> */
.L_x_521:
[----:B------:R-:W-:Y:S05]  /*1c370*/  BSYNC B1 ;  /* 0x0000000000017941 */ /* 0x000fea0003800000 */
.L_x_520:
        /* <DEDUP_REMOVED lines=9> */
.L_x_523:
[----:B------:R-:W-:Y:S05]  /*1c410*/  BSYNC B1 ;  /* 0x0000000000017941 */ /* 0x000fea0003800000 */
.L_x_522:
        /* <DEDUP_REMOVED lines=9> */
.L_x_525:
[----:B------:R-:W-:Y:S05]  /*1c4b0*/  BSYNC B1 ;  /* 0x0000000000017941 */ /* 0x000fea0003800000 */
.L_x_524:
        /* <DEDUP_REMOVED lines=12> */
.L_x_527:
[----:B------:R-:W-:Y:S05]  /*1c580*/  BSYNC B1 ;  /* 0x0000000000017941 */ /* 0x000fea0003800000 */
.L_x_526:
        /* <DEDUP_REMOVED lines=12> */
.L_x_529:
[----:B------:R-:W-:Y:S05]  /*1c650*/  BSYNC B1 ;  /* 0x0000000000017941 */ /* 0x000fea0003800000 */
.L_x_528:
        /* <DEDUP_REMOVED lines=9> */
.L_x_531:
[----:B------:R-:W-:Y:S05]  /*1c6f0*/  BSYNC B1 ;  /* 0x0000000000017941 */ /* 0x000fea0003800000 */
.L_x_530:
        /* <DEDUP_REMOVED lines=9> */
.L_x_533:
[----:B------:R-:W-:Y:S05]  /*1c790*/  BSYNC B1 ;  /* 0x0000000000017941 */ /* 0x000fea0003800000 */
.L_x_532:
[----:B-----5:R-:W-:Y:S01]  /*1c7a0*/  SHF.L.U32 R5, R3, 0x10, RZ ;  /* 0x0000001003057819 */ /* 0x020fe200000006ff */
[----:B0-----:R-:W-:Y:S01]  /*1c7b0*/  @P2 IMAD.MOV.U32 R4, RZ, RZ, R158 ;  /* 0x000000ffff042224 */ /* 0x001fe200078e009e */
[----:B------:R-:W-:Y:S01]  /*1c7c0*/  ISETP.GT.AND P1, PT, R0, 0xf9, P1 ;  /* 0x000000f90000780c */ /* 0x000fe20000f24270 */
[----:B------:R-:W-:Y:S02]  /*1c7d0*/  BSSY B1, `(.L_x_534) ;  /* 0x0000009000017945 */ /* 0x000fe40003800000 */
[----:B------:R-:W-:-:S04]  /*1c7e0*/  FMUL R5, R5, R16 ;  /* 0x0000001005057220 */ /* 0x000fc80000400000 */
[----:B------:R-:W-:-:S05]  /*1c7f0*/  FFMA R5, R150, R2, R5 ;  /* 0x0000000296057223 */ /* 0x000fca0000000005 */
[----:B------:R-:W-:-:S04]  /*1c800*/  F2FP.BF16.F32.PACK_AB R5, RZ, R5 ;  /* 0x00000005ff05723e */ /* 0x000fc800000010ff */
[----:B-1--4-:R-:W-:Y:S01]  /*1c810*/  PRMT R6, R5, 0x7610, R6 ;  /* 0x0000761005067816 */ /* 0x012fe20000000006 */
[----:B------:R-:W-:-:S05]  /*1c820*/  @P2 IMAD.MOV.U32 R5, RZ, RZ, R159 ;  /* 0x000000ffff052224 */ /* 0x000fca00078e009f */
[----:B------:R0:W-:Y:S01]  /*1c830*/  @P2 STG.E.U16 desc[UR44][R4.64+0x1f0], R6 ;  /* 0x0001f00604002986 */ /* 0x0001e2000c10152c */
[----:B------:R-:W-:Y:S05]  /*1c840*/  @!P1 BRA `(.L_x_535) ;  /* 0x0000000000049947 */ /* 0x000fea0003800000 */
[----:B------:R1:W5:Y:S02]  /*1c850*/  LDG.E.LTC128B.U16 R3, desc[UR44][R12.64+0x1f2] ;  /* 0x0001f22c0c037981 */ /* 0x000364000c1e1520 */
.L_x_535:
[----:B------:R-:W-:Y:S05]  /*1c860*/  BSYNC B1 ;  /* 0x0000000000017941 */ /* 0x000fea0003800000 */
.L_x_534:
[----:B------:R-:W-:Y:S05]  /*1c870*/  @!P1 BRA `(.L_x_536) ;  /* 0x0000004c00b09947 */ /* 0x000fea0003800000 */
[----:B-----5:R-:W-:-:S05]  /*1c880*/  SHF.L.U32 R3, R3, 0x10, RZ ;  /* 0x0000001003037819 */ /* 0x020fca00000006ff */
[----:B------:R-:W-:-:S04]  /*1c890*/  FMUL R0, R3, R16 ;  /* 0x0000001003007220 */ /* 0x000fc80000400000 */
[----:B------:R-:W-:-:S05]  /*1c8a0*/  FFMA R0, R151, R2, R0 ;  /* 0x0000000297007223 */ /* 0x000fca0000000000 */
[----:B------:R-:W-:-:S05]  /*1c8b0*/  F2FP.BF16.F32.PACK_AB R0, RZ, R0 ;  /* 0x00000000ff00723e */ /* 0x000fca00000010ff */
[----:B------:R4:W-:Y:S01]  /*1c8c0*/  STG.E.U16 desc[UR44][R158.64+0x1f2], R0 ;  /* 0x0001f2009e007986 */ /* 0x0009e2000c10152c */
[----:B------:R-:W-:Y:S05]  /*1c8d0*/  BRA `(.L_x_536) ;  /* 0x0000004c00987947 */ /* 0x000fea0003800000 */
.L_x_29:
[----:B------:R-:W2:Y:S01]  /*1c8e0*/  LDL.LU R3, [R1] ;  /* 0x0000000001037983 */ /* 0x000ea20000300800 */
[----:B------:R-:W-:-:S03]  /*1c8f0*/  ULDC.64 UR4, c[0x0][0x5c0] ;  /* 0x0001700000047ab9 */ /* 0x000fc60000000a00 */
[----:B------:R-:W3:Y:S04]  /*1c900*/  LDL.LU R9, [R1+0x60] ;  /* 0x0000600001097983 */ /* 0x000ee80000300800 */
[----:B------:R-:W4:Y:S04]  /*1c910*/  LDL.LU R11, [R1+0x8c] ;  /* 0x00008c00010b7983 */ /* 0x000f280000300800 */
[----:B------:R-:W5:Y:S04]  /*1c920*/  LDL.LU R235, [R1+0x9c] ;  /* 0x00009c0001eb7983 */ /* 0x000f680000300800 */
        /* <DEDUP_REMOVED lines=75> */
[----:B------:R-:W5:Y:S01]  /*1cde0*/  LDL.LU R158, [R1+0x1cc] ;  /* 0x0001cc00019e7983 */ /* 0x000f620000300800 */
[----:B--2---:R-:W-:-:S03]  /*1cdf0*/  FMUL R3, R3, R2 ;  /* 0x0000000203037220 */ /* 0x004fc60000400000 */
[----:B------:R-:W2:Y:S01]  /*1ce00*/  LDL.LU R157, [R1+0x1d0] ;  /* 0x0001d000019d7983 */ /* 0x000ea20000300800 */
[----:B------:R-:W-:-:S03]  /*1ce10*/  LEA R4, P0, R6, UR4, 0x1 ;  /* 0x0000000406047c11 */ /* 0x000fc6000f8008ff */
[----:B------:R-:W2:Y:S04]  /*1ce20*/  LDL.LU R156, [R1+0x1d4] ;  /* 0x0001d400019c7983 */ /* 0x000ea80000300800 */
[----:B------:R-:W2:Y:S04]  /*1ce30*/  LDL.LU R155, [R1+0x1d8] ;  /* 0x0001d800019b7983 */ /* 0x000ea80000300800 */
[----:B------:R-:W2:Y:S04]  /*1ce40*/  LDL.LU R154, [R1+0x1dc] ;  /* 0x0001dc00019a7983 */ /* 0x000ea80000300800 */
[----:B------:R-:W2:Y:S01]  /*1ce50*/  LDL.LU R153, [R1+0x1e0] ;  /* 0x0001e00001997983 */ /* 0x000ea20000300800 */
[----:B------:R-:W-:-:S03]  /*1ce60*/  LEA.HI.X R5, R6, UR5, R10, 0x1, P0 ;  /* 0x0000000506057c11 */ /* 0x000fc600080f0c0a */
[----:B------:R-:W2:Y:S01]  /*1ce70*/  LDL.LU R152, [R1+0x1e4] ;  /* 0x0001e40001987983 */ /* 0x000ea20000300800 */
[----:B------:R-:W-:-:S03]  /*1ce80*/  F2FP.BF16.F32.PACK_AB R3, RZ, R3 ;  /* 0x00000003ff03723e */ /* 0x000fc600000010ff */
[----:B------:R-:W2:Y:S04]  /*1ce90*/  LDL.LU R23, [R1+0x1e8] ;  /* 0x0001e80001177983 */ /* 0x000ea80000300800 */
[----:B------:R-:W2:Y:S04]  /*1cea0*/  LDL.LU R22, [R1+0x1ec] ;  /* 0x0001ec0001167983 */ /* 0x000ea80000300800 */
[----:B------:R-:W2:Y:S04]  /*1ceb0*/  LDL.LU R21, [R1+0x1f0] ;  /* 0x0001f00001157983 */ /* 0x000ea80000300800 */
[----:B------:R-:W2:Y:S04]  /*1cec0*/  LDL.LU R20, [R1+0x1f4] ;  /* 0x0001f40001147983 */ /* 0x000ea80000300800 */
[----:B------:R-:W2:Y:S04]  /*1ced0*/  LDL.LU R19, [R1+0x1f8] ;  /* 0x0001f80001137983 */ /* 0x000ea80000300800 */
[----:B------:R-:W2:Y:S04]  /*1cee0*/  LDL.LU R18, [R1+0x1fc] ;  /* 0x0001fc0001127983 */ /* 0x000ea80000300800 */
[----:B------:R-:W3:Y:S04]  /*1cef0*/  LDL.LU R7, [R1+0x8] ;  /* 0x0000080001077983 */ /* 0x000ee80000300800 */
[----:B------:R-:W4:Y:S04]  /*1cf00*/  LDL.LU R6, [R1+0xc] ;  /* 0x00000c0001067983 */ /* 0x000f280000300800 */
[----:B------:R0:W-:Y:S04]  /*1cf10*/  @P1 STG.E.U16 desc[UR44][R4.64], R3 ;  /* 0x0000000304001986 */ /* 0x0001e8000c10152c */
[----:B0-----:R-:W5:Y:S01]  /*1cf20*/  LDL.LU R3, [R1+0x4] ;  /* 0x0000040001037983 */ /* 0x001f620000300800 */
[----:B------:R-:W-:Y:S01]  /*1cf30*/  ISETP.GT.AND P0, PT, R0, 0x1, P3 ;  /* 0x000000010000780c */ /* 0x000fe20001f04270 */
[----:B------:R-:W-:Y:S01]  /*1cf40*/  USHF.L.U32 UR5, UR8, 0x4, URZ ;  /* 0x0000000408057899 */ /* 0x000fe2000800063f */
[----:B------:R-:W-:Y:S01]  /*1cf50*/  ISETP.GT.AND P2, PT, R17, 0x8, PT ;  /* 0x000000081100780c */ /* 0x000fe20003f44270 */
[----:B------:R-:W-:Y:S01]  /*1cf60*/  USHF.L.U64.HI UR4, UR8, 0x4, UR9 ;  /* 0x0000000408047899 */ /* 0x000fe20008010209 */
[----:B---3--:R-:W-:-:S05]  /*1cf70*/  FMUL R7, R7, R2 ;  /* 0x0000000207077220 */ /* 0x008fca0000400000 */
[----:B------:R-:W-:-:S04]  /*1cf80*/  F2FP.BF16.F32.PACK_AB R7, RZ, R7 ;  /* 0x00000007ff07723e */ /* 0x000fc800000010ff */
[----:B------:R-:W-:Y:S01]  /*1cf90*/  PRMT R8, R7, 0x7610, R8 ;  /* 0x0000761007087816 */ /* 0x000fe20000000008 */
[----:B-----5:R-:W-:-:S05]  /*1cfa0*/  FMUL R3, R3, R2 ;  /* 0x0000000203037220 */ /* 0x020fca0000400000 */
[----:B------:R-:W-:-:S05]  /*1cfb0*/  F2FP.BF16.F32.PACK_AB R3, RZ, R3 ;  /* 0x00000003ff03723e */ /* 0x000fca00000010ff */
[----:B------:R4:W-:Y:S01]  /*1cfc0*/  @P0 STG.E.U16 desc[UR44][R4.64+0x2], R3 ;  /* 0x0000020304000986 */ /* 0x0009e2000c10152c */
[----:B------:R-:W-:Y:S01]  /*1cfd0*/  ISETP.GT.AND P0, PT, R0, RZ, P2 ;  /* 0x000000ff0000720c */ /* 0x000fe20001704270 */
[----:B----4-:R-:W-:Y:S01]  /*1cfe0*/  FMUL R3, R6, R2 ;  /* 0x0000000206037220 */ /* 0x010fe20000400000 */
[----:B------:R-:W-:-:S04]  /*1cff0*/  IADD3 R6, P1, R4, UR5, RZ ;  /* 0x0000000504067c10 */ /* 0x000fc8000ff3e0ff */
[----:B------:R-:W-:Y:S02]  /*1d000*/  IADD3.X R7, R5, UR4, RZ, P1, !PT ;  /* 0x0000000405077c10 */ /* 0x000fe40008ffe4ff */
[----:B------:R-:W-:-:S05]  /*1d010*/  F2FP.BF16.F32.PACK_AB R3, RZ, R3 ;  /* 0x00000003ff03723e */ /* 0x000fca00000010ff */
[----:B------:R0:W-:Y:S01]  /*1d020*/  @P0 STG.E.U16 desc[UR44][R6.64], R8 ;  /* 0x0000000806000986 */ /* 0x0001e2000c10152c */
[----:B------:R-:W-:-:S03]  /*1d030*/  ISETP.GT.AND P0, PT, R0, 0x1, P2 ;  /* 0x000000010000780c */ /* 0x000fc60001704270 */
[----:B0-----:R-:W3:Y:S10]  /*1d040*/  LDL.LU R8, [R1+0x50] ;  /* 0x0000500001087983 */ /* 0x001ef40000300800 */
[----:B------:R0:W-:Y:S04]  /*1d050*/  @P0 STG.E.U16 desc[UR44][R6.64+0x2], R3 ;  /* 0x0000020306000986 */ /* 0x0001e8000c10152c */
[----:B0-----:R-:W4:Y:S01]  /*1d060*/  LDL.LU R3, [R1+0x10] ;  /* 0x0000100001037983 */ /* 0x001f220000300800 */
[----:B------:R-:W-:Y:S01]  /*1d070*/  ISETP.GT.AND P0, PT, R0, 0x8, P3 ;  /* 0x000000080000780c */ /* 0x000fe20001f04270 */
[----:B----4-:R-:W-:-:S05]  /*1d080*/  FMUL R3, R3, R2 ;  /* 0x0000000203037220 */ /* 0x010fca0000400000 */
[----:B------:R-:W-:-:S07]  /*1d090*/  F2FP.BF16.F32.PACK_AB R3, RZ, R3 ;  /* 0x00000003ff03723e */ /* 0x000fce00000010ff */
        /* <DEDUP_REMOVED lines=73> */
[----:B---3--:R-:W-:-:S05]  /*1d530*/  FMUL R8, R8, R2 ;  /* 0x0000000208087220 */ /* 0x008fca0000400000 */
[----:B------:R-:W-:Y:S01]  /*1d540*/  F2FP.BF16.F32.PACK_AB R8, RZ, R8 ;  /* 0x00000008ff08723e */ /* 0x000fe200000010ff */
[----:B----4-:R-:W-:-:S05]  /*1d550*/  FMUL R3, R3, R2 ;  /* 0x0000000203037220 */ /* 0x010fca0000400000 */
[----:B------:R-:W-:-:S05]  /*1d560*/  F2FP.BF16.F32.PACK_AB R3, RZ, R3 ;  /* 0x00000003ff03723e */ /* 0x000fca00000010ff */
[----:B------:R0:W-:Y:S01]  /*1d570*/  @P0 STG.E.U16 desc[UR44][R6.64+0x42], R3 ;  /* 0x0000420306000986 */ /* 0x0001e2000c10152c */
[----:B------:R-:W-:-:S03]  /*1d580*/  ISETP.GT.AND P0, PT, R0, 0x28, P3 ;  /* 0x000000280000780c */ /* 0x000fc60001f04270 */
[----:B0-----:R-:W3:Y:S01]  /*1d590*/  LDL.LU R3, [R1+0x54] ;  /* 0x0000540001037983 */ /* 0x001ee20000300800 */
[----:B------:R-:W-:-:S09]  /*1d5a0*/  ISETP.GT.AND P1, PT, R0, 0x29, P3 ;  /* 0x000000290000780c */ /* 0x000fd20001f24270 */
[----:B------:R0:W-:Y:S04]  /*1d5b0*/  @P0 STG.E.U16 desc[UR44][R4.64+0x50], R8 ;  /* 0x0000500804000986 */ /* 0x0001e8000c10152c */
[----:B0-----:R-:W4:Y:S01]  /*1d5c0*/  LDL.LU R8, [R1+0x58] ;  /* 0x0000580001087983 */ /* 0x001f220000300800 */
[----:B---3--:R-:W-:-:S05]  /*1d5d0*/  FMUL R3, R3, R2 ;  /* 0x0000000203037220 */ /* 0x008fca0000400000 */
[----:B------:R-:W-:-:S05]  /*1d5e0*/  F2FP.BF16.F32.PACK_AB R3, RZ, R3 ;  /* 0x00000003ff03723e */ /* 0x000fca00000010ff */
[----:B------:R0:W-:Y:S01]  /*1d5f0*/  @P1 STG.E.U16 desc[UR44][R4.64+0x52], R3 ;  /* 0x0000520304001986 */ /* 0x0001e2000c10152c */
[----:B----4-:R-:W-:-:S05]  /*1d600*/  FMUL R8, R8, R2 ;  /* 0x0000000208087220 */ /* 0x010fca0000400000 */
[----:B------:R-:W-:Y:S01]  /*1d610*/  F2FP.BF16.F32.PACK_AB R8, RZ, R8 ;  /* 0x00000008ff08723e */ /* 0x000fe200000010ff */
[----:B0-----:R-:W3:Y:S03]  /*1d620*/  LDL.LU R3, [R1+0x5c] ;  /* 0x00005c0001037983 */ /* 0x001ee60000300800 */
[----:B------:R-:W-:Y:S02]  /*1d630*/  PRMT R10, R8, 0x7610, R10 ;  /* 0x00007610080a7816 */ /* 0x000fe4000000000a */
[----:B------:R-:W4:Y:S01]  /*1d640*/  LDL.LU R8, [R1+0x64] ;  /* 0x0000640001087983 */ /* 0x000f220000300800 */
[C---:B------:R-:W-:Y:S02]  /*1d650*/  ISETP.GT.AND P1, PT, R0.reuse, 0x28, P2 ;  /* 0x000000280000780c */ /* 0x040fe40001724270 */
[C---:B------:R-:W-:Y:S02]  /*1d660*/  ISETP.GT.AND P4, PT, R0.reuse, 0x29, P2 ;  /* 0x000000290000780c */ /* 0x040fe40001784270 */
[C---:B------:R-:W-:Y:S01]  /*1d670*/  ISETP.GT.AND P5, PT, R0.reuse, 0x30, P3 ;  /* 0x000000300000780c */ /* 0x040fe20001fa4270 */
[----:B------:R-:W-:Y:S01]  /*1d680*/  FMUL R9, R9, R2 ;  /* 0x0000000209097220 */ /* 0x000fe20000400000 */
[----:B------:R-:W-:-:S04]  /*1d690*/  ISETP.GT.AND P0, PT, R0, 0x31, P3 ;  /* 0x000000310000780c */ /* 0x000fc80001f04270 */
[----:B------:R-:W-:-:S03]  /*1d6a0*/  F2FP.BF16.F32.PACK_AB R9, RZ, R9 ;  /* 0x00000009ff09723e */ /* 0x000fc600000010ff */
[----:B------:R0:W-:Y:S04]  /*1d6b0*/  @P1 STG.E.U16 desc[UR44][R6.64+0x50], R10 ;  /* 0x0000500a06001986 */ /* 0x0001e8000c10152c */
[----:B0-----:R-:W5:Y:S01]  /*1d6c0*/  LDL.LU R10, [R1+0x74] ;  /* 0x00007400010a7983 */ /* 0x001f620000300800 */
[----:B---3--:R-:W-:-:S05]  /*1d6d0*/  FMUL R3, R3, R2 ;  /* 0x0000000203037220 */ /* 0x008fca0000400000 */
[----:B------:R-:W-:Y:S01]  /*1d6e0*/  F2FP.BF16.F32.PACK_AB R3, RZ, R3 ;  /* 0x00000003ff03723e */ /* 0x000fe200000010ff */
[----:B----4-:R-:W-:-:S04]  /*1d6f0*/  FMUL R8, R8, R2 ;  /* 0x0000000208087220 */ /* 0x010fc80000400000 */
[----:B------:R0:W-:Y:S04]  /*1d700*/  @P4 STG.E.U16 desc[UR44][R6.64+0x52], R3 ;  /* 0x0000520306004986 */ /* 0x0001e8000c10152c */
[----:B------:R1:W-:Y:S01]  /*1d710*/  @P5 STG.E.U16 desc[UR44][R4.64+0x60], R9 ;  /* 0x0000600904005986 */ /* 0x0003e2000c10152c */
[----:B0-----:R-:W-:-:S03]  /*1d720*/  F2FP.BF16.F32.PACK_AB R3, RZ, R8 ;  /* 0x00000008ff03723e */ /* 0x001fc600000010ff */
[----:B------:R-:W3:Y:S01]  /*1d730*/  LDL.LU R8, [R1+0x68] ;  /* 0x0000680001087983 */ /* 0x000ee20000300800 */
[----:B-1----:R-:W-:-:S03]  /*1d740*/  PRMT R9, R3, 0x7610, R9 ;  /* 0x0000761003097816 */ /* 0x002fc60000000009 */
[----:B------:R-:W4:Y:S04]  /*1d750*/  LDL.LU R3, [R1+0x6c] ;  /* 0x00006c0001037983 */ /* 0x000f280000300800 */
[----:B------:R0:W-:Y:S04]  /*1d760*/  @P0 STG.E.U16 desc[UR44][R4.64+0x62], R9 ;  /* 0x0000620904000986 */ /* 0x0001e8000c10152c */
[----:B0-----:R-:W2:Y:S01]  /*1d770*/  LDL.LU R9, [R1+0x70] ;  /* 0x0000700001097983 */ /* 0x001ea20000300800 */
[----:B------:R-:W-:Y:S01]  /*1d780*/  ISETP.GT.AND P1, PT, R0, 0x30, P2 ;  /* 0x000000300000780c */ /* 0x000fe20001724270 */
[----:B---3--:R-:W-:-:S05]  /*1d790*/  FMUL R8, R8, R2 ;  /* 0x0000000208087220 */ /* 0x008fca0000400000 */
[----:B------:R-:W-:-:S07]  /*1d7a0*/  F2FP.BF16.F32.PACK_AB R8, RZ, R8 ;  /* 0x00000008ff08723e */ /* 0x000fce00000010ff */
[----:B------:R0:W-:Y:S01]  /*1d7b0*/  @P1 STG.E.U16 desc[UR44][R6.64+0x60], R8 ;  /* 0x0000600806001986 */ /* 0x0001e2000c10152c */
[----:B--2---:R-:W-:-:S05]  /*1d7c0*/  FMUL R9, R9, R2 ;  /* 0x0000000209097220 */ /* 0x004fca0000400000 */
[----:B0-----:R-:W-:-:S04]  /*1d7d0*/  F2FP.BF16.F32.PACK_AB R8, RZ, R9 ;  /* 0x00000009ff08723e */ /* 0x001fc800000010ff */
[----:B------:R-:W-:Y:S02]  /*1d7e0*/  PRMT R9, R8, 0x7610, R9 ;  /* 0x0000761008097816 */ /* 0x000fe40000000009 */
[----:B------:R-:W2:Y:S01]  /*1d7f0*/  LDL.LU R8, [R1+0x78] ;  /* 0x0000780001087983 */ /* 0x000ea20000300800 */
[----:B------:R-:W-:Y:S01]  /*1d800*/  ISETP.GT.AND P4, PT, R0, 0x31, P2 ;  /* 0x000000310000780c */ /* 0x000fe20001784270 */
[-C--:B----4-:R-:W-:Y:S01]  /*1d810*/  FMUL R3, R3, R2.reuse ;  /* 0x0000000203037220 */ /* 0x090fe20000400000 */
[----:B-----5:R-:W-:Y:S01]  /*1d820*/  FMUL R10, R10, R2 ;  /* 0x000000020a0a7220 */ /* 0x020fe20000400000 */
[----:B------:R-:W-:-:S03]  /*1d830*/  ISETP.GT.AND P5, PT, R0, 0x38, P3 ;  /* 0x000000380000780c */ /* 0x000fc60001fa4270 */
[----:B------:R-:W-:Y:S02]  /*1d840*/  F2FP.BF16.F32.PACK_AB R3, RZ, R3 ;  /* 0x00000003ff03723e */ /* 0x000fe400000010ff */
[----:B------:R-:W-:-:S05]  /*1d850*/  ISETP.GT.AND P6, PT, R0, 0x39, P3 ;  /* 0x000000390000780c */ /* 0x000fca0001fc4270 */
[----:B------:R0:W-:Y:S04]  /*1d860*/  @P4 STG.E.U16 desc[UR44][R6.64+0x62], R3 ;  /* 0x0000620306004986 */ /* 0x0001e8000c10152c */
[----:B------:R1:W-:Y:S01]  /*1d870*/  @P5 STG.E.U16 desc[UR44][R4.64+0x70], R9 ;  /* 0x0000700904005986 */ /* 0x0003e2000c10152c */
[----:B0-----:R-:W-:-:S04]  /*1d880*/  F2FP.BF16.F32.PACK_AB R3, RZ, R10 ;  /* 0x0000000aff03723e */ /* 0x001fc800000010ff */
[----:B------:R-:W-:Y:S01]  /*1d890*/  PRMT R10, R3, 0x7610, R10 ;  /* 0x00007610030a7816 */ /* 0x000fe2000000000a */
[----:B-1----:R-:W3:Y:S04]  /*1d8a0*/  LDL.LU R9, [R1+0x7c] ;  /* 0x00007c0001097983 */ /* 0x002ee80000300800 */
[----:B------:R0:W-:Y:S01]  /*1d8b0*/  @P6 STG.E.U16 desc[UR44][R4.64+0x72], R10 ;  /* 0x0000720a04006986 */ /* 0x0001e2000c10152c */
[----:B--2---:R-:W-:-:S05]  /*1d8c0*/  FMUL R8, R8, R2 ;  /* 0x0000000208087220 */ /* 0x004fca0000400000 */
[----:B------:R-:W-:Y:S02]  /*1d8d0*/  F2FP.BF16.F32.PACK_AB R3, RZ, R8 ;  /* 0x00000008ff03723e */ /* 0x000fe400000010ff */
[----:B------:R-:W2:Y:S02]  /*1d8e0*/  LDL.LU R8, [R1+0x80] ;  /* 0x0000800001087983 */ /* 0x000ea40000300800 */
[----:B0-----:R-:W-:Y:S02]  /*1d8f0*/  PRMT R10, R3, 0x7610, R10 ;  /* 0x00007610030a7816 */ /* 0x001fe4000000000a */
[----:B------:R-:W4:Y:S01]  /*1d900*/  LDL.LU R3, [R1+0x84] ;  /* 0x0000840001037983 */ /* 0x000f220000300800 */
[----:B------:R-:W-:-:S13]  /*1d910*/  ISETP.GT.AND P0, PT, R0, 0x38, P2 ;  /* 0x000000380000780c */ /* 0x000fda0001704270 */
[----:B------:R0:W-:Y:S01]  /*1d920*/  @P0 STG.E.U16 desc[UR44][R6.64+0x70], R10 ;  /* 0x0000700a06000986 */ /* 0x0001e2000c10152c */
[-C--:B--2---:R-:W-:Y:S01]  /*1d930*/  FMUL R8, R8, R2.reuse ;  /* 0x0000000208087220 */ /* 0x084fe20000400000 */
[----:B----4-:R-:W-:-:S04]  /*1d940*/  FMUL R3, R3, R2 ;  /* 0x0000000203037220 */ /* 0x010fc80000400000 */
[----:B0-----:R-:W-:Y:S02]  /*1d950*/  F2FP.BF16.F32.PACK_AB R10, RZ, R8 ;  /* 0x00000008ff0a723e */ /* 0x001fe400000010ff */
[----:B------:R-:W-:Y:S02]  /*1d960*/  F2FP.BF16.F32.PACK_AB R8, RZ, R3 ;  /* 0x00000003ff08723e */ /* 0x000fe400000010ff */
[----:B------:R-:W2:Y:S01]  /*1d970*/  LDL.LU R3, [R1+0x88] ;  /* 0x0000880001037983 */ /* 0x000ea20000300800 */
[----:B------:R-:W-:Y:S01]  /*1d980*/  ISETP.GT.AND P1, PT, R0, 0x39, P2 ;  /* 0x000000390000780c */ /* 0x000fe20001724270 */
[----:B---3--:R-:W-:-:S05]  /*1d990*/  FMUL R9, R9, R2 ;  /* 0x0000000209097220 */ /* 0x008fca0000400000 */
[----:B------:R-:W-:-:S07]  /*1d9a0*/  F2FP.BF16.F32.PACK_AB R9, RZ, R9 ;  /* 0x00000009ff09723e */ /* 0x000fce00000010ff */
[----:B------:R0:W-:Y:S04]  /*1d9b0*/  @P1 STG.E.U16 desc[UR44][R6.64+0x72], R9 ;  /* 0x0000720906001986 */ /* 0x0001e8000c10152c */
[----:B0-----:R-:W3:Y:S01]  /*1d9c0*/  LDL.LU R9, [R1+0x94] ;  /* 0x0000940001097983 */ /* 0x001ee20000300800 */
[----:B--2---:R-:W-:-:S05]  /*1d9d0*/  FMUL R3, R3, R2 ;  /* 0x0000000203037220 */ /* 0x004fca0000400000 */
[----:B------:R-:W-:-:S04]  /*1d9e0*/  F2FP.BF16.F32.PACK_AB R3, RZ, R3 ;  /* 0x00000003ff03723e */ /* 0x000fc800000010ff */
[----:B------:R-:W-:Y:S02]  /*1d9f0*/  PRMT R12, R3, 0x7610, R12 ;  /* 0x00007610030c7816 */ /* 0x000fe4000000000c */
[----:B------:R-:W2:Y:S01]  /*1da00*/  LDL.LU R3, [R1+0x90] ;  /* 0x0000900001037983 */ /* 0x000ea20000300800 */
[----:B------:R-:W-:-:S13]  /*1da10*/  ISETP.GT.AND P4, PT, R0, 0x40, P3 ;  /* 0x000000400000780c */ /* 0x000fda0001f84270 */
[----:B------:R0:W-:Y:S01]  /*1da20*/  @P4 STG.E.U16 desc[UR44][R4.64+0x80], R10 ;  /* 0x0000800a04004986 */ /* 0x0001e2000c10152c */
[----:B--2---:R-:W-:-:S05]  /*1da30*/  FMUL R3, R3, R2 ;  /* 0x0000000203037220 */ /* 0x004fca0000400000 */
[----:B0-----:R-:W-:Y:S02]  /*1da40*/  F2FP.BF16.F32.PACK_AB R10, RZ, R3 ;  /* 0x00000003ff0a723e */ /* 0x001fe400000010ff */
[----:B------:R-:W2:Y:S01]  /*1da50*/  LDL.LU R3, [R1+0x98] ;  /* 0x0000980001037983 */ /* 0x000ea20000300800 */
[C---:B------:R-:W-:Y:S02]  /*1da60*/  ISETP.GT.AND P5, PT, R0.reuse, 0x41, P3 ;  /* 0x000000410000780c */ /* 0x040fe40001fa4270 */
[C---:B------:R-:W-:Y:S01]  /*1da70*/  ISETP.GT.AND P0, PT, R0.reuse, 0x40, P2 ;  /* 0x000000400000780c */ /* 0x040fe20001704270 */
[-C--:B---3--:R-:W-:Y:S01]  /*1da80*/  FMUL R9, R9, R2.reuse ;  /* 0x0000000209097220 */ /* 0x088fe20000400000 */
[C---:B------:R-:W-:Y:S01]  /*1da90*/  ISETP.GT.AND P1, PT, R0.reuse, 0x41, P2 ;  /* 0x000000410000780c */ /* 0x040fe20001724270 */
[----:B------:R-:W-:Y:S01]  /*1daa0*/  FMUL R11, R11, R2 ;  /* 0x000000020b0b7220 */ /* 0x000fe20000400000 */
[----:B------:R-:W-:Y:S02]  /*1dab0*/  ISETP.GT.AND P4, PT, R0, 0x48, P3 ;  /* 0x000000480000780c */ /* 0x000fe40001f84270 */
[----:B------:R-:W-:-:S05]  /*1dac0*/  F2FP.BF16.F32.PACK_AB R9, RZ, R9 ;  /* 0x00000009ff09723e */ /* 0x000fca00000010ff */
[----:B------:R0:W-:Y:S01]  /*1dad0*/  @P5 STG.E.U16 desc[UR44][R4.64+0x82], R8 ;  /* 0x0000820804005986 */ /* 0x0001e2000c10152c */
[----:B------:R-:W-:-:S03]  /*1dae0*/  ISETP.GT.AND P5, PT, R0, 0x49, P3 ;  /* 0x000000490000780c */ /* 0x000fc60001fa4270 */
[----:B------:R1:W-:Y:S01]  /*1daf0*/  @P0 STG.E.U16 desc[UR44][R6.64+0x80], R12 ;  /* 0x0000800c06000986 */ /* 0x0003e2000c10152c */
[----:B------:R-:W-:Y:S02]  /*1db00*/  ISETP.GT.AND P0, PT, R0, 0x48, P2 ;  /* 0x000000480000780c */ /* 0x000fe40001704270 */
[----:B------:R-:W-:Y:S02]  /*1db10*/  F2FP.BF16.F32.PACK_AB R11, RZ, R11 ;  /* 0x0000000bff0b723e */ /* 0x000fe400000010ff */
[----:B0-----:R-:W-:-:S03]  /*1db20*/  PRMT R8, R10, 0x7610, R8 ;  /* 0x000076100a087816 */ /* 0x001fc60000000008 */
[----:B------:R-:W-:Y:S01]  /*1db30*/  @P1 STG.E.U16 desc[UR44][R6.64+0x82], R11 ;  /* 0x0000820b06001986 */ /* 0x000fe2000c10152c */
[----:B-1----:R-:W-:Y:S02]  /*1db40*/  PRMT R12, R9, 0x7610, R12 ;  /* 0x00007610090c7816 */ /* 0x002fe4000000000c */
[C---:B------:R-:W-:Y:S01]  /*1db50*/  ISETP.GT.AND P1, PT, R0.reuse, 0x49, P2 ;  /* 0x000000490000780c */ /* 0x040fe20001724270 */
[----:B------:R0:W-:Y:S01]  /*1db60*/  @P4 STG.E.U16 desc[UR44][R4.64+0x90], R8 ;  /* 0x0000900804004986 */ /* 0x0001e2000c10152c */
[----:B------:R-:W-:-:S03]  /*1db70*/  ISETP.GT.AND P4, PT, R0, 0x50, P3 ;  /* 0x000000500000780c */ /* 0x000fc60001f84270 */
[----:B------:R1:W-:Y:S01]  /*1db80*/  @P5 STG.E.U16 desc[UR44][R4.64+0x92], R12 ;  /* 0x0000920c04005986 */ /* 0x0003e2000c10152c */
[----:B0-----:R-:W-:Y:S01]  /*1db90*/  FMUL R8, R233, R2 ;  /* 0x00000002e9087220 */ /* 0x001fe20000400000 */
[----:B------:R-:W-:-:S04]  /*1dba0*/  ISETP.GT.AND P5, PT, R0, 0x51, P3 ;  /* 0x000000510000780c */ /* 0x000fc80001fa4270 */
[----:B------:R-:W-:-:S04]  /*1dbb0*/  F2FP.BF16.F32.PACK_AB R8, RZ, R8 ;  /* 0x00000008ff08723e */ /* 0x000fc800000010ff */
[----:B-1----:R-:W-:Y:S02]  /*1dbc0*/  PRMT R12, R8, 0x7610, R12 ;  /* 0x00007610080c7816 */ /* 0x002fe4000000000c */
[----:B------:R-:W-:Y:S01]  /*1dbd0*/  ISETP.GT.AND P6, PT, R0, 0x71, P3 ;  /* 0x000000710000780c */ /* 0x000fe20001fc4270 */
[----:B--2---:R-:W-:-:S05]  /*1dbe0*/  FMUL R3, R3, R2 ;  /* 0x0000000203037220 */ /* 0x004fca0000400000 */
[----:B------:R-:W-:Y:S01]  /*1dbf0*/  F2FP.BF16.F32.PACK_AB R10, RZ, R3 ;  /* 0x00000003ff0a723e */ /* 0x000fe200000010ff */
[----:B------:R-:W-:-:S05]  /*1dc00*/  FMUL R3, R235, R2 ;  /* 0x00000002eb037220 */ /* 0x000fca0000400000 */
[----:B------:R-:W-:Y:S01]  /*1dc10*/  F2FP.BF16.F32.PACK_AB R9, RZ, R3 ;  /* 0x00000003ff09723e */ /* 0x000fe200000010ff */
[-C--:B------:R-:W-:Y:S01]  /*1dc20*/  FMUL R3, R234, R2.reuse ;  /* 0x00000002ea037220 */ /* 0x080fe20000400000 */
[----:B------:R0:W-:Y:S04]  /*1dc30*/  @P0 STG.E.U16 desc[UR44][R6.64+0x90], R10 ;  /* 0x0000900a06000986 */ /* 0x0001e8000c10152c */
[----:B------:R-:W-:Y:S02]  /*1dc40*/  F2FP.BF16.F32.PACK_AB R3, RZ, R3 ;  /* 0x00000003ff03723e */ /* 0x000fe400000010ff */
[----:B------:R-:W-:Y:S01]  /*1dc50*/  PRMT R11, R9, 0x7610, R11 ;  /* 0x00007610090b7816 */ /* 0x000fe2000000000b */
[-C--:B------:R-:W-:Y:S01]  /*1dc60*/  FMUL R9, R232, R2.reuse ;  /* 0x00000002e8097220 */ /* 0x080fe20000400000 */
[----:B0-----:R-:W-:Y:S01]  /*1dc70*/  PRMT R10, R3, 0x7610, R10 ;  /* 0x00007610030a7816 */ /* 0x001fe2000000000a */
[----:B------:R-:W-:-:S02]  /*1dc80*/  FMUL R3, R231, R2 ;  /* 0x00000002e7037220 */ /* 0x000fc40000400000 */
[----:B------:R0:W-:Y:S01]  /*1dc90*/  @P1 STG.E.U16 desc[UR44][R6.64+0x92], R11 ;  /* 0x0000920b06001986 */ /* 0x0001e2000c10152c */
[----:B------:R-:W-:Y:S02]  /*1dca0*/  ISETP.GT.AND P1, PT, R0, 0x50, P2 ;  /* 0x000000500000780c */ /* 0x000fe40001724270 */
[----:B------:R-:W-:Y:S02]  /*1dcb0*/  F2FP.BF16.F32.PACK_AB R9, RZ, R9 ;  /* 0x00000009ff09723e */ /* 0x000fe400000010ff */
[----:B------:R-:W-:Y:S01]  /*1dcc0*/  F2FP.BF16.F32.PACK_AB R8, RZ, R3 ;  /* 0x00000003ff08723e */ /* 0x000fe200000010ff */
[----:B------:R-:W-:Y:S01]  /*1dcd0*/  FMUL R3, R230, R2 ;  /* 0x00000002e6037220 */ /* 0x000fe20000400000 */
[C---:B------:R-:W-:Y:S01]  /*1dce0*/  ISETP.GT.AND P0, PT, R0.reuse, 0x51, P2 ;  /* 0x000000510000780c */ /* 0x040fe20001704270 */
[----:B------:R1:W-:Y:S01]  /*1dcf0*/  @P4 STG.E.U16 desc[UR44][R4.64+0xa0], R10 ;  /* 0x0000a00a04004986 */ /* 0x0003e2000c10152c */
[----:B------:R-:W-:Y:S02]  /*1dd00*/  ISETP.GT.AND P4, PT, R0, 0x58, P3 ;  /* 0x000000580000780c */ /* 0x000fe40001f84270 */
[----:B0-----:R-:W-:-:S02]  /*1dd10*/  PRMT R11, R9, 0x7610, R11 ;  /* 0x00007610090b7816 */ /* 0x001fc4000000000b */
[----:B------:R-:W-:Y:S01]  /*1dd20*/  F2FP.BF16.F32.PACK_AB R9, RZ, R3 ;  /* 0x00000003ff09723e */ /* 0x000fe200000010ff */
[-C--:B------:R-:W-:Y:S01]  /*1dd30*/  FMUL R3, R228, R2.reuse ;  /* 0x00000002e4037220 */ /* 0x080fe20000400000 */
[----:B------:R-:W-:Y:S01]  /*1dd40*/  PRMT R13, R8, 0x7610, R13 ;  /* 0x00007610080d7816 */ /* 0x000fe2000000000d */
[----:B------:R-:W-:Y:S01]  /*1dd50*/  FMUL R8, R229, R2 ;  /* 0x00000002e5087220 */ /* 0x000fe20000400000 */
[----:B------:R-:W-:Y:S01]  /*1dd60*/  @P5 STG.E.U16 desc[UR44][R4.64+0xa2], R12 ;  /* 0x0000a20c04005986 */ /* 0x000fe2000c10152c */
[----:B------:R-:W-:Y:S02]  /*1dd70*/  ISETP.GT.AND P5, PT, R0, 0x59, P3 ;  /* 0x000000590000780c */ /* 0x000fe40001fa4270 */
[----:B------:R-:W-:Y:S01]  /*1dd80*/  F2FP.BF16.F32.PACK_AB R3, RZ, R3 ;  /* 0x00000003ff03723e */ /* 0x000fe200000010ff */
[----:B------:R0:W-:Y:S01]  /*1dd90*/  @P1 STG.E.U16 desc[UR44][R6.64+0xa0], R11 ;  /* 0x0000a00b06001986 */ /* 0x0001e2000c10152c */
[----:B-1----:R-:W-:Y:S01]  /*1dda0*/  F2FP.BF16.F32.PACK_AB R10, RZ, R8 ;  /* 0x00000008ff0a723e */ /* 0x002fe200000010ff */
[----:B------:R-:W-:-:S02]  /*1ddb0*/  FMUL R8, R227, R2 ;  /* 0x00000002e3087220 */ /* 0x000fc40000400000 */
[----:B------:R-:W-:Y:S01]  /*1ddc0*/  @P0 STG.E.U16 desc[UR44][R6.64+0xa2], R13 ;  /* 0x0000a20d06000986 */ /* 0x000fe2000c10152c */
[C---:B------:R-:W-:Y:S02]  /*1ddd0*/  ISETP.GT.AND P0, PT, R0.reuse, 0x58, P2 ;  /* 0x000000580000780c */ /* 0x040fe40001704270 */
[C---:B------:R-:W-:Y:S01]  /*1dde0*/  ISETP.GT.AND P1, PT, R0.reuse, 0x59, P2 ;  /* 0x000000590000780c */ /* 0x040fe20001724270 */
[----:B------:R1:W-:Y:S01]  /*1ddf0*/  @P4 STG.E.U16 desc[UR44][R4.64+0xb0], R9 ;  /* 0x0000b00904004986 */ /* 0x0003e2000c10152c */
[----:B------:R-:W-:Y:S02]  /*1de00*/  ISETP.GT.AND P4, PT, R0, 0x60, P3 ;  /* 0x000000600000780c */ /* 0x000fe40001f84270 */
[----:B0-----:R-:W-:Y:S01]  /*1de10*/  PRMT R11, R3, 0x7610, R11 ;  /* 0x00007610030b7816 */ /* 0x001fe2000000000b */
[----:B------:R-:W-:Y:S01]  /*1de20*/  FMUL R3, R226, R2 ;  /* 0x00000002e2037220 */ /* 0x000fe20000400000 */
[----:B------:R-:W-:Y:S01]  /*1de30*/  F2FP.BF16.F32.PACK_AB R8, RZ, R8 ;  /* 0x00000008ff08723e */ /* 0x000fe200000010ff */
[----:B------:R0:W-:Y:S03]  /*1de40*/  @P5 STG.E.U16 desc[UR44][R4.64+0xb2], R10 ;  /* 0x0000b20a04005986 */ /* 0x0001e6000c10152c */
[----:B-1----:R-:W-:Y:S01]  /*1de50*/  F2FP.BF16.F32.PACK_AB R9, RZ, R3 ;  /* 0x00000003ff09723e */ /* 0x002fe200000010ff */
[-C--:B------:R-:W-:Y:S01]  /*1de60*/  FMUL R3, R225, R2.reuse ;  /* 0x00000002e1037220 */ /* 0x080fe20000400000 */
[----:B------:R-:W-:Y:S01]  /*1de70*/  PRMT R12, R8, 0x7610, R12 ;  /* 0x00007610080c7816 */ /* 0x000fe2000000000c */
[----:B------:R-:W-:Y:S01]  /*1de80*/  FMUL R8, R224, R2 ;  /* 0x00000002e0087220 */ /* 0x000fe20000400000 */
[----:B------:R1:W-:Y:S01]  /*1de90*/  @P0 STG.E.U16 desc[UR44][R6.64+0xb0], R11 ;  /* 0x0000b00b06000986 */ /* 0x0003e2000c10152c */
[----:B0-----:R-:W-:-:S02]  /*1dea0*/  PRMT R10, R9, 0x7610, R10 ;  /* 0x00007610090a7816 */ /* 0x001fc4000000000a */
[----:B------:R-:W-:Y:S01]  /*1deb0*/  F2FP.BF16.F32.PACK_AB R3, RZ, R3 ;  /* 0x00000003ff03723e */ /* 0x000fe200000010ff */
[----:B------:R0:W-:Y:S01]  /*1dec0*/  @P1 STG.E.U16 desc[UR44][R6.64+0xb2], R12 ;  /* 0x0000b20c06001986 */ /* 0x0001e2000c10152c */
[C---:B------:R-:W-:Y:S01]  /*1ded0*/  ISETP.GT.AND P5, PT, R0.reuse, 0x61, P3 ;  /* 0x000000610000780c */ /* 0x040fe20001fa4270 */
[-C--:B------:R-:W-:Y:S01]  /*1dee0*/  FMUL R9, R223, R2.reuse ;  /* 0x00000002df097220 */ /* 0x080fe20000400000 */
[C---:B------:R-:W-:Y:S01]  /*1def0*/  ISETP.GT.AND P1, PT, R0.reuse, 0x60, P2 ;  /* 0x000000600000780c */ /* 0x040fe20001724270 */
[----:B------:R-:W-:Y:S01]  /*1df00*/  @P4 STG.E.U16 desc[UR44][R4.64+0xc0], R10 ;  /* 0x0000c00a04004986 */ /* 0x000fe2000c10152c */
[----:B------:R-:W-:Y:S02]  /*1df10*/  ISETP.GT.AND P4, PT, R0, 0x61, P2 ;  /* 0x000000610000780c */ /* 0x000fe40001784270 */
[----:B-1----:R-:W-:Y:S01]  /*1df20*/  PRMT R11, R3, 0x7610, R11 ;  /* 0x00007610030b7816 */ /* 0x002fe2000000000b */
[----:B------:R-:W-:Y:S01]  /*1df30*/  FMUL R3, R222, R2 ;  /* 0x00000002de037220 */ /* 0x000fe20000400000 */
[----:B------:R-:W-:-:S02]  /*1df40*/  F2FP.BF16.F32.PACK_AB R8, RZ, R8 ;  /* 0x00000008ff08723e */ /* 0x000fc400000010ff */
[----:B------:R-:W-:Y:S02]  /*1df50*/  F2FP.BF16.F32.PACK_AB R9, RZ, R9 ;  /* 0x00000009ff09723e */ /* 0x000fe400000010ff */
[----:B0-----:R-:W-:Y:S02]  /*1df60*/  PRMT R12, R8, 0x7610, R12 ;  /* 0x00007610080c7816 */ /* 0x001fe4000000000c */
[----:B------:R-:W-:Y:S01]  /*1df70*/  F2FP.BF16.F32.PACK_AB R8, RZ, R3 ;  /* 0x00000003ff08723e */ /* 0x000fe200000010ff */
[-C--:B------:R-:W-:Y:S01]  /*1df80*/  FMUL R3, R221, R2.reuse ;  /* 0x00000002dd037220 */ /* 0x080fe20000400000 */
[----:B------:R-:W-:Y:S01]  /*1df90*/  PRMT R13, R9, 0x7610, R13 ;  /* 0x00007610090d7816 */ /* 0x000fe2000000000d */
[----:B------:R0:W-:Y:S01]  /*1dfa0*/  @P5 STG.E.U16 desc[UR44][R4.64+0xc2], R11 ;  /* 0x0000c20b04005986 */ /* 0x0001e2000c10152c */
[----:B------:R-:W-:Y:S02]  /*1dfb0*/  ISETP.GT.AND P0, PT, R0, 0x68, P3 ;  /* 0x000000680000780c */ /* 0x000fe40001f04270 */
[----:B------:R-:W-:Y:S01]  /*1dfc0*/  F2FP.BF16.F32.PACK_AB R9, RZ, R3 ;  /* 0x00000003ff09723e */ /* 0x000fe200000010ff */
[----:B------:R1:W-:Y:S01]  /*1dfd0*/  @P1 STG.E.U16 desc[UR44][R6.64+0xc0], R12 ;  /* 0x0000c00c06001986 */ /* 0x0003e2000c10152c */
[----:B------:R-:W-:-:S03]  /*1dfe0*/  FMUL R3, R219, R2 ;  /* 0x00000002db037220 */ /* 0x000fc60000400000 */
[----:B------:R-:W-:Y:S01]  /*1dff0*/  @P4 STG.E.U16 desc[UR44][R6.64+0xc2], R13 ;  /* 0x0000c20d06004986 */ /* 0x000fe2000c10152c */
[----:B------:R-:W-:Y:S02]  /*1e000*/  ISETP.GT.AND P4, PT, R0, 0x69, P3 ;  /* 0x000000690000780c */ /* 0x000fe40001f84270 */
[----:B------:R-:W-:Y:S01]  /*1e010*/  PRMT R14, R8, 0x7610, R14 ;  /* 0x00007610080e7816 */ /* 0x000fe2000000000e */
[-C--:B------:R-:W-:Y:S01]  /*1e020*/  FMUL R8, R220, R2.reuse ;  /* 0x00000002dc087220 */ /* 0x080fe20000400000 */
[----:B------:R-:W-:Y:S02]  /*1e030*/  F2FP.BF16.F32.PACK_AB R3, RZ, R3 ;  /* 0x00000003ff03723e */ /* 0x000fe400000010ff */
[----:B------:R-:W-:Y:S01]  /*1e040*/  ISETP.GT.AND P1, PT, R0, 0x68, P2 ;  /* 0x000000680000780c */ /* 0x000fe20001724270 */
[----:B------:R-:W-:Y:S01]  /*1e050*/  @P0 STG.E.U16 desc[UR44][R4.64+0xd0], R14 ;  /* 0x0000d00e04000986 */ /* 0x000fe2000c10152c */
[----:B0-----:R-:W-:Y:S01]  /*1e060*/  PRMT R11, R3, 0x7610, R11 ;  /* 0x00007610030b7816 */ /* 0x001fe2000000000b */
[----:B------:R-:W-:Y:S01]  /*1e070*/  FMUL R3, R217, R2 ;  /* 0x00000002d9037220 */ /* 0x000fe20000400000 */
[----:B------:R-:W-:Y:S01]  /*1e080*/  F2FP.BF16.F32.PACK_AB R10, RZ, R8 ;  /* 0x00000008ff0a723e */ /* 0x000fe200000010ff */
[----:B------:R-:W-:Y:S01]  /*1e090*/  FMUL R8, R218, R2 ;  /* 0x00000002da087220 */ /* 0x000fe20000400000 */
[C---:B------:R-:W-:Y:S01]  /*1e0a0*/  ISETP.GT.AND P0, PT, R0.reuse, 0x69, P2 ;  /* 0x000000690000780c */ /* 0x040fe20001704270 */
[----:B------:R0:W-:Y:S01]  /*1e0b0*/  @P4 STG.E.U16 desc[UR44][R4.64+0xd2], R9 ;  /* 0x0000d20904004986 */ /* 0x0001e2000c10152c */
[----:B------:R-:W-:-:S02]  /*1e0c0*/  ISETP.GT.AND P5, PT, R0, 0x70, P3 ;  /* 0x000000700000780c */ /* 0x000fc40001fa4270 */
[----:B------:R-:W-:-:S04]  /*1e0d0*/  F2FP.BF16.F32.PACK_AB R8, RZ, R8 ;  /* 0x00000008ff08723e */ /* 0x000fc800000010ff */
[----:B-1----:R-:W-:Y:S02]  /*1e0e0*/  PRMT R12, R8, 0x7610, R12 ;  /* 0x00007610080c7816 */ /* 0x002fe4000000000c */
[----:B0-----:R-:W-:Y:S01]  /*1e0f0*/  F2FP.BF16.F32.PACK_AB R9, RZ, R3 ;  /* 0x00000003ff09723e */ /* 0x001fe200000010ff */
[-C--:B------:R-:W-:Y:S01]  /*1e100*/  FMUL R3, R216, R2.reuse ;  /* 0x00000002d8037220 */ /* 0x080fe20000400000 */
[----:B------:R-:W-:Y:S01]  /*1e110*/  FMUL R8, R215, R2 ;  /* 0x00000002d7087220 */ /* 0x000fe20000400000 */
[----:B------:R0:W-:Y:S03]  /*1e120*/  @P1 STG.E.U16 desc[UR44][R6.64+0xd0], R10 ;  /* 0x0000d00a06001986 */ /* 0x0001e6000c10152c */
[----:B------:R-:W-:Y:S01]  /*1e130*/  F2FP.BF16.F32.PACK_AB R3, RZ, R3 ;  /* 0x00000003ff03723e */ /* 0x000fe200000010ff */
[----:B------:R1:W-:Y:S01]  /*1e140*/  @P0 STG.E.U16 desc[UR44][R6.64+0xd2], R11 ;  /* 0x0000d20b06000986 */ /* 0x0003e2000c10152c */
[----:B------:R-:W-:-:S02]  /*1e150*/  ISETP.GT.AND P1, PT, R0, 0x70, P2 ;  /* 0x000000700000780c */ /* 0x000fc40001724270 */
[----:B------:R-:W-:Y:S01]  /*1e160*/  F2FP.BF16.F32.PACK_AB R8, RZ, R8 ;  /* 0x00000008ff08723e */ /* 0x000fe200000010ff */
[----:B------:R2:W-:Y:S01]  /*1e170*/  @P5 STG.E.U16 desc[UR44][R4.64+0xe0], R12 ;  /* 0x0000e00c04005986 */ /* 0x0005e2000c10152c */
[----:B0-----:R-:W-:Y:S01]  /*1e180*/  PRMT R10, R9, 0x7610, R10 ;  /* 0x00007610090a7816 */ /* 0x001fe2000000000a */
[-C--:B------:R-:W-:Y:S01]  /*1e190*/  FMUL R9, R214, R2.reuse ;  /* 0x00000002d6097220 */ /* 0x080fe20000400000 */
[----:B-1----:R-:W-:Y:S01]  /*1e1a0*/  PRMT R11, R3, 0x7610, R11 ;  /* 0x00007610030b7816 */ /* 0x002fe2000000000b */
[----:B------:R-:W-:-:S03]  /*1e1b0*/  FMUL R3, R213, R2 ;  /* 0x00000002d5037220 */ /* 0x000fc60000400000 */
[----:B------:R-:W-:Y:S02]  /*1e1c0*/  F2FP.BF16.F32.PACK_AB R9, RZ, R9 ;  /* 0x00000009ff09723e */ /* 0x000fe400000010ff */
[----:B--2---:R-:W-:Y:S02]  /*1e1d0*/  PRMT R12, R8, 0x7610, R12 ;  /* 0x00007610080c7816 */ /* 0x004fe4000000000c */
[----:B------:R-:W-:Y:S01]  /*1e1e0*/  F2FP.BF16.F32.PACK_AB R8, RZ, R3 ;  /* 0x00000003ff08723e */ /* 0x000fe200000010ff */
[----:B------:R-:W-:Y:S01]  /*1e1f0*/  FMUL R3, R212, R2 ;  /* 0x00000002d4037220 */ /* 0x000fe20000400000 */
[C---:B------:R-:W-:Y:S02]  /*1e200*/  ISETP.GT.AND P4, PT, R0.reuse, 0x71, P2 ;  /* 0x000000710000780c */ /* 0x040fe40001784270 */
[----:B------:R-:W-:Y:S01]  /*1e210*/  ISETP.GT.AND P5, PT, R0, 0x78, P3 ;  /* 0x000000780000780c */ /* 0x000fe20001fa4270 */
[----:B------:R0:W-:Y:S01]  /*1e220*/  @P6 STG.E.U16 desc[UR44][R4.64+0xe2], R10 ;  /* 0x0000e20a04006986 */ /* 0x0001e2000c10152c */
[----:B------:R-:W-:-:S02]  /*1e230*/  PRMT R13, R9, 0x7610, R13 ;  /* 0x00007610090d7816 */ /* 0x000fc4000000000d */
[----:B------:R-:W-:Y:S01]  /*1e240*/  F2FP.BF16.F32.PACK_AB R9, RZ, R3 ;  /* 0x00000003ff09723e */ /* 0x000fe200000010ff */
[----:B------:R1:W-:Y:S01]  /*1e250*/  @P1 STG.E.U16 desc[UR44][R6.64+0xe0], R11 ;  /* 0x0000e00b06001986 */ /* 0x0003e2000c10152c */
[----:B------:R-:W-:Y:S01]  /*1e260*/  ISETP.GT.AND P0, PT, R0, 0x79, P3 ;  /* 0x000000790000780c */ /* 0x000fe20001f04270 */
[-C--:B------:R-:W-:Y:S01]  /*1e270*/  FMUL R3, R210, R2.reuse ;  /* 0x00000002d2037220 */ /* 0x080fe20000400000 */
[----:B------:R-:W-:Y:S02]  /*1e280*/  ISETP.GT.AND P1, PT, R0, 0x78, P2 ;  /* 0x000000780000780c */ /* 0x000fe40001724270 */
[----:B------:R-:W-:Y:S01]  /*1e290*/  PRMT R14, R8, 0x7610, R14 ;  /* 0x00007610080e7816 */ /* 0x000fe2000000000e */
[----:B------:R-:W-:Y:S01]  /*1e2a0*/  FMUL R8, R211, R2 ;  /* 0x00000002d3087220 */ /* 0x000fe20000400000 */
[----:B------:R-:W-:Y:S01]  /*1e2b0*/  F2FP.BF16.F32.PACK_AB R3, RZ, R3 ;  /* 0x00000003ff03723e */ /* 0x000fe200000010ff */
[----:B------:R2:W-:Y:S01]  /*1e2c0*/  @P4 STG.E.U16 desc[UR44][R6.64+0xe2], R12 ;  /* 0x0000e20c06004986 */ /* 0x0005e2000c10152c */
[----:B------:R-:W-:-:S02]  /*1e2d0*/  ISETP.GT.AND P4, PT, R0, 0x79, P2 ;  /* 0x000000790000780c */ /* 0x000fc40001784270 */
[----:B0-----:R-:W-:Y:S01]  /*1e2e0*/  F2FP.BF16.F32.PACK_AB R10, RZ, R8 ;  /* 0x00000008ff0a723e */ /* 0x001fe200000010ff */
[----:B------:R-:W-:Y:S01]  /*1e2f0*/  @P5 STG.E.U16 desc[UR44][R4.64+0xf0], R13 ;  /* 0x0000f00d04005986 */ /* 0x000fe2000c10152c */
[----:B-1----:R-:W-:Y:S01]  /*1e300*/  PRMT R11, R3, 0x7610, R11 ;  /* 0x00007610030b7816 */ /* 0x002fe2000000000b */
[-C--:B------:R-:W-:Y:S01]  /*1e310*/  FMUL R3, R208, R2.reuse ;  /* 0x00000002d0037220 */ /* 0x080fe20000400000 */
[----:B------:R-:W-:Y:S01]  /*1e320*/  FMUL R8, R209, R2 ;  /* 0x00000002d1087220 */ /* 0x000fe20000400000 */
[C---:B------:R-:W-:Y:S01]  /*1e330*/  ISETP.GT.AND P5, PT, R0.reuse, 0x80, P3 ;  /* 0x000000800000780c */ /* 0x040fe20001fa4270 */
[----:B------:R-:W-:Y:S01]  /*1e340*/  @P0 STG.E.U16 desc[UR44][R4.64+0xf2], R14 ;  /* 0x0000f20e04000986 */ /* 0x000fe2000c10152c */
[----:B------:R-:W-:-:S03]  /*1e350*/  ISETP.GT.AND P6, PT, R0, 0x81, P3 ;  /* 0x000000810000780c */ /* 0x000fc60001fc4270 */
[----:B------:R0:W-:Y:S01]  /*1e360*/  @P1 STG.E.U16 desc[UR44][R6.64+0xf0], R9 ;  /* 0x0000f00906001986 */ /* 0x0001e2000c10152c */
[----:B------:R-:W-:-:S04]  /*1e370*/  F2FP.BF16.F32.PACK_AB R8, RZ, R8 ;  /* 0x00000008ff08723e */ /* 0x000fc800000010ff */
[----:B--2---:R-:W-:Y:S01]  /*1e380*/  PRMT R12, R8, 0x7610, R12 ;  /* 0x00007610080c7816 */ /* 0x004fe2000000000c */
[-C--:B------:R-:W-:Y:S01]  /*1e390*/  FMUL R8, R206, R2.reuse ;  /* 0x00000002ce087220 */ /* 0x080fe20000400000 */
[----:B0-----:R-:W-:Y:S01]  /*1e3a0*/  F2FP.BF16.F32.PACK_AB R9, RZ, R3 ;  /* 0x00000003ff09723e */ /* 0x001fe200000010ff */
[----:B------:R-:W-:Y:S01]  /*1e3b0*/  FMUL R3, R207, R2 ;  /* 0x00000002cf037220 */ /* 0x000fe20000400000 */
[----:B------:R0:W-:Y:S01]  /*1e3c0*/  @P4 STG.E.U16 desc[UR44][R6.64+0xf2], R10 ;  /* 0x0000f20a06004986 */ /* 0x0001e2000c10152c */
[----:B------:R-:W-:-:S03]  /*1e3d0*/  ISETP.GT.AND P0, PT, R0, 0x80, P2 ;  /* 0x000000800000780c */ /* 0x000fc60001704270 */
[----:B------:R-:W-:Y:S01]  /*1e3e0*/  F2FP.BF16.F32.PACK_AB R3, RZ, R3 ;  /* 0x00000003ff03723e */ /* 0x000fe200000010ff */
[----:B------:R1:W-:Y:S01]  /*1e3f0*/  @P5 STG.E.U16 desc[UR44][R4.64+0x100], R11 ;  /* 0x0001000b04005986 */ /* 0x0003e2000c10152c */
[----:B------:R-:W-:Y:S02]  /*1e400*/  ISETP.GT.AND P1, PT, R0, 0x81, P2 ;  /* 0x000000810000780c */ /* 0x000fe40001724270 */
[----:B------:R-:W-:Y:S01]  /*1e410*/  F2FP.BF16.F32.PACK_AB R8, RZ, R8 ;  /* 0x00000008ff08723e */ /* 0x000fe200000010ff */
[----:B------:R2:W-:Y:S01]  /*1e420*/  @P6 STG.E.U16 desc[UR44][R4.64+0x102], R12 ;  /* 0x0001020c04006986 */ /* 0x0005e2000c10152c */
[----:B0-----:R-:W-:Y:S01]  /*1e430*/  PRMT R10, R9, 0x7610, R10 ;  /* 0x00007610090a7816 */ /* 0x001fe2000000000a */
[-C--:B------:R-:W-:Y:S01]  /*1e440*/  FMUL R9, R205, R2.reuse ;  /* 0x00000002cd097220 */ /* 0x080fe20000400000 */
[----:B-1----:R-:W-:Y:S01]  /*1e450*/  PRMT R11, R3, 0x7610, R11 ;  /* 0x00007610030b7816 */ /* 0x002fe2000000000b */
[----:B------:R-:W-:Y:S01]  /*1e460*/  FMUL R3, R204, R2 ;  /* 0x00000002cc037220 */ /* 0x000fe20000400000 */
[----:B------:R-:W-:-:S02]  /*1e470*/  ISETP.GT.AND P4, PT, R0, 0x88, P3 ;  /* 0x000000880000780c */ /* 0x000fc40001f84270 */
[----:B--2---:R-:W-:Y:S02]  /*1e480*/  PRMT R12, R8, 0x7610, R12 ;  /* 0x00007610080c7816 */ /* 0x004fe4000000000c */
[----:B------:R-:W-:Y:S01]  /*1e490*/  F2FP.BF16.F32.PACK_AB R8, RZ, R3 ;  /* 0x00000003ff08723e */ /* 0x000fe200000010ff */
[-C--:B------:R-:W-:Y:S01]  /*1e4a0*/  FMUL R3, R203, R2.reuse ;  /* 0x00000002cb037220 */ /* 0x080fe20000400000 */
[----:B------:R-:W-:Y:S02]  /*1e4b0*/  F2FP.BF16.F32.PACK_AB R9, RZ, R9 ;  /* 0x00000009ff09723e */ /* 0x000fe400000010ff */
[C---:B------:R-:W-:Y:S01]  /*1e4c0*/  ISETP.GT.AND P5, PT, R0.reuse, 0x89, P3 ;  /* 0x000000890000780c */ /* 0x040fe20001fa4270 */
[----:B------:R0:W-:Y:S01]  /*1e4d0*/  @P0 STG.E.U16 desc[UR44][R6.64+0x100], R10 ;  /* 0x0001000a06000986 */ /* 0x0001e2000c10152c */
[----:B------:R-:W-:Y:S02]  /*1e4e0*/  PRMT R13, R9, 0x7610, R13 ;  /* 0x00007610090d7816 */ /* 0x000fe4000000000d */
[----:B------:R-:W-:Y:S01]  /*1e4f0*/  F2FP.BF16.F32.PACK_AB R9, RZ, R3 ;  /* 0x00000003ff09723e */ /* 0x000fe200000010ff */
[----:B------:R1:W-:Y:S01]  /*1e500*/  @P1 STG.E.U16 desc[UR44][R6.64+0x102], R11 ;  /* 0x0001020b06001986 */ /* 0x0003e2000c10152c */
[C---:B------:R-:W-:Y:S01]  /*1e510*/  ISETP.GT.AND P0, PT, R0.reuse, 0x88, P2 ;  /* 0x000000880000780c */ /* 0x040fe20001704270 */
[----:B------:R-:W-:Y:S01]  /*1e520*/  FMUL R3, R201, R2 ;  /* 0x00000002c9037220 */ /* 0x000fe20000400000 */
[----:B------:R-:W-:-:S02]  /*1e530*/  ISETP.GT.AND P1, PT, R0, 0x89, P2 ;  /* 0x000000890000780c */ /* 0x000fc40001724270 */
[----:B------:R-:W-:Y:S01]  /*1e540*/  PRMT R14, R8, 0x7610, R14 ;  /* 0x00007610080e7816 */ /* 0x000fe2000000000e */
[----:B------:R-:W-:Y:S01]  /*1e550*/  FMUL R8, R202, R2 ;  /* 0x00000002ca087220 */ /* 0x000fe20000400000 */
[----:B------:R-:W-:Y:S01]  /*1e560*/  F2FP.BF16.F32.PACK_AB R3, RZ, R3 ;  /* 0x00000003ff03723e */ /* 0x000fe200000010ff */
[----:B------:R2:W-:Y:S01]  /*1e570*/  @P4 STG.E.U16 desc[UR44][R4.64+0x110], R12 ;  /* 0x0001100c04004986 */ /* 0x0005e2000c10152c */
[----:B------:R-:W-:Y:S02]  /*1e580*/  ISETP.GT.AND P4, PT, R0, 0x90, P3 ;  /* 0x000000900000780c */ /* 0x000fe40001f84270 */
        /* <DEDUP_REMOVED lines=9> */
[----:B------:R-:W-:Y:S02]  /*1e620*/  F2FP.BF16.F32.PACK_AB R8, RZ, R8 ;  /* 0x00000008ff08723e */ /* 0x000fe400000010ff */
[----:B------:R-:W-:Y:S01]  /*1e630*/  ISETP.GT.AND P1, PT, R0, 0x91, P2 ;  /* 0x000000910000780c */ /* 0x000fe20001724270 */
[----:B------:R1:W-:Y:S01]  /*1e640*/  @P4 STG.E.U16 desc[UR44][R4.64+0x120], R10 ;  /* 0x0001200a04004986 */ /* 0x0003e2000c10152c */
[----:B--2---:R-:W-:Y:S01]  /*1e650*/  PRMT R12, R8, 0x7610, R12 ;  /* 0x00007610080c7816 */ /* 0x004fe2000000000c */
[-C--:B------:R-:W-:Y:S01]  /*1e660*/  FMUL R8, R197, R2.reuse ;  /* 0x00000002c5087220 */ /* 0x080fe20000400000 */
[----:B0-----:R-:W-:Y:S01]  /*1e670*/  F2FP.BF16.F32.PACK_AB R9, RZ, R3 ;  /* 0x00000003ff09723e */ /* 0x001fe200000010ff */
[----:B------:R-:W-:Y:S01]  /*1e680*/  FMUL R3, R198, R2 ;  /* 0x00000002c6037220 */ /* 0x000fe20000400000 */
[----:B------:R-:W-:Y:S01]  /*1e690*/  ISETP.GT.AND P4, PT, R0, 0x98, P3 ;  /* 0x000000980000780c */ /* 0x000fe20001f84270 */
[----:B------:R0:W-:Y:S03]  /*1e6a0*/  @P5 STG.E.U16 desc[UR44][R4.64+0x122], R11 ;  /* 0x0001220b04005986 */ /* 0x0001e6000c10152c */
[----:B------:R-:W-:-:S02]  /*1e6b0*/  F2FP.BF16.F32.PACK_AB R3, RZ, R3 ;  /* 0x00000003ff03723e */ /* 0x000fc400000010ff */
[----:B-1----:R-:W-:Y:S01]  /*1e6c0*/  PRMT R10, R9, 0x7610, R10 ;  /* 0x00007610090a7816 */ /* 0x002fe2000000000a */
[----:B------:R-:W-:Y:S01]  /*1e6d0*/  FMUL R9, R196, R2 ;  /* 0x00000002c4097220 */ /* 0x000fe20000400000 */
[----:B------:R-:W-:Y:S01]  /*1e6e0*/  F2FP.BF16.F32.PACK_AB R8, RZ, R8 ;  /* 0x00000008ff08723e */ /* 0x000fe200000010ff */
[----:B------:R1:W-:Y:S01]  /*1e6f0*/  @P0 STG.E.U16 desc[UR44][R6.64+0x120], R12 ;  /* 0x0001200c06000986 */ /* 0x0003e2000c10152c */
[----:B0-----:R-:W-:Y:S01]  /*1e700*/  PRMT R11, R3, 0x7610, R11 ;  /* 0x00007610030b7816 */ /* 0x001fe2000000000b */
[----:B------:R-:W-:Y:S01]  /*1e710*/  FMUL R3, R195, R2 ;  /* 0x00000002c3037220 */ /* 0x000fe20000400000 */
[C---:B------:R-:W-:Y:S01]  /*1e720*/  ISETP.GT.AND P5, PT, R0.reuse, 0x99, P3 ;  /* 0x000000990000780c */ /* 0x040fe20001fa4270 */
[----:B------:R0:W-:Y:S01]  /*1e730*/  @P1 STG.E.U16 desc[UR44][R6.64+0x122], R10 ;  /* 0x0001220a06001986 */ /* 0x0001e2000c10152c */
[----:B------:R-:W-:Y:S02]  /*1e740*/  ISETP.GT.AND P1, PT, R0, 0x98, P2 ;  /* 0x000000980000780c */ /* 0x000fe40001724270 */
[----:B------:R-:W-:-:S02]  /*1e750*/  F2FP.BF16.F32.PACK_AB R9, RZ, R9 ;  /* 0x00000009ff09723e */ /* 0x000fc400000010ff */
[----:B-1----:R-:W-:Y:S02]  /*1e760*/  PRMT R12, R8, 0x7610, R12 ;  /* 0x00007610080c7816 */ /* 0x002fe4000000000c */
[----:B------:R-:W-:Y:S01]  /*1e770*/  F2FP.BF16.F32.PACK_AB R8, RZ, R3 ;  /* 0x00000003ff08723e */ /* 0x000fe200000010ff */
[-C--:B------:R-:W-:Y:S01]  /*1e780*/  FMUL R3, R194, R2.reuse ;  /* 0x00000002c2037220 */ /* 0x080fe20000400000 */
[C---:B------:R-:W-:Y:S01]  /*1e790*/  ISETP.GT.AND P0, PT, R0.reuse, 0x99, P2 ;  /* 0x000000990000780c */ /* 0x040fe20001704270 */
[----:B------:R1:W-:Y:S01]  /*1e7a0*/  @P4 STG.E.U16 desc[UR44][R4.64+0x130], R11 ;  /* 0x0001300b04004986 */ /* 0x0003e2000c10152c */
[----:B------:R-:W-:Y:S02]  /*1e7b0*/  ISETP.GT.AND P4, PT, R0, 0xa0, P3 ;  /* 0x000000a00000780c */ /* 0x000fe40001f84270 */
[----:B------:R-:W-:Y:S02]  /*1e7c0*/  PRMT R13, R9, 0x7610, R13 ;  /* 0x00007610090d7816 */ /* 0x000fe4000000000d */
[----:B------:R-:W-:Y:S01]  /*1e7d0*/  F2FP.BF16.F32.PACK_AB R9, RZ, R3 ;  /* 0x00000003ff09723e */ /* 0x000fe200000010ff */
[-C--:B------:R-:W-:Y:S01]  /*1e7e0*/  FMUL R3, R192, R2.reuse ;  /* 0x00000002c0037220 */ /* 0x080fe20000400000 */
[----:B------:R-:W-:Y:S01]  /*1e7f0*/  PRMT R14, R8, 0x7610, R14 ;  /* 0x00007610080e7816 */ /* 0x000fe2000000000e */
[----:B------:R-:W-:Y:S01]  /*1e800*/  FMUL R8, R193, R2 ;  /* 0x00000002c1087220 */ /* 0x000fe20000400000 */
[----:B------:R2:W-:Y:S01]  /*1e810*/  @P5 STG.E.U16 desc[UR44][R4.64+0x132], R12 ;  /* 0x0001320c04005986 */ /* 0x0005e2000c10152c */
[----:B------:R-:W-:-:S02]  /*1e820*/  ISETP.GT.AND P5, PT, R0, 0xa1, P3 ;  /* 0x000000a10000780c */ /* 0x000fc40001fa4270 */
[----:B------:R-:W-:Y:S01]  /*1e830*/  F2FP.BF16.F32.PACK_AB R3, RZ, R3 ;  /* 0x00000003ff03723e */ /* 0x000fe200000010ff */
[----:B------:R-:W-:Y:S01]  /*1e840*/  @P1 STG.E.U16 desc[UR44][R6.64+0x130], R13 ;  /* 0x0001300d06001986 */ /* 0x000fe2000c10152c */
[----:B0-----:R-:W-:Y:S01]  /*1e850*/  F2FP.BF16.F32.PACK_AB R10, RZ, R8 ;  /* 0x00000008ff0a723e */ /* 0x001fe200000010ff */
[-C--:B------:R-:W-:Y:S01]  /*1e860*/  FMUL R8, R191, R2.reuse ;  /* 0x00000002bf087220 */ /* 0x080fe20000400000 */
[----:B-1----:R-:W-:Y:S01]  /*1e870*/  PRMT R11, R3, 0x7610, R11 ;  /* 0x00007610030b7816 */ /* 0x002fe2000000000b */
[----:B------:R-:W-:Y:S01]  /*1e880*/  @P0 STG.E.U16 desc[UR44][R6.64+0x132], R14 ;  /* 0x0001320e06000986 */ /* 0x000fe2000c10152c */
[----:B------:R-:W-:Y:S01]  /*1e890*/  ISETP.GT.AND P0, PT, R0, 0xa0, P2 ;  /* 0x000000a00000780c */ /* 0x000fe20001704270 */
[----:B------:R-:W-:Y:S01]  /*1e8a0*/  FMUL R3, R190, R2 ;  /* 0x00000002be037220 */ /* 0x000fe20000400000 */
[C---:B------:R-:W-:Y:S01]  /*1e8b0*/  ISETP.GT.AND P1, PT, R0.reuse, 0xa1, P2 ;  /* 0x000000a10000780c */ /* 0x040fe20001724270 */
[----:B------:R0:W-:Y:S01]  /*1e8c0*/  @P4 STG.E.U16 desc[UR44][R4.64+0x140], R9 ;  /* 0x0001400904004986 */ /* 0x0001e2000c10152c */
[----:B------:R-:W-:-:S02]  /*1e8d0*/  ISETP.GT.AND P4, PT, R0, 0xa8, P3 ;  /* 0x000000a80000780c */ /* 0x000fc40001f84270 */
[----:B------:R-:W-:Y:S01]  /*1e8e0*/  F2FP.BF16.F32.PACK_AB R8, RZ, R8 ;  /* 0x00000008ff08723e */ /* 0x000fe200000010ff */
[----:B------:R1:W-:Y:S03]  /*1e8f0*/  @P5 STG.E.U16 desc[UR44][R4.64+0x142], R10 ;  /* 0x0001420a04005986 */ /* 0x0003e6000c10152c */
[----:B--2---:R-:W-:Y:S02]  /*1e900*/  PRMT R12, R8, 0x7610, R12 ;  /* 0x00007610080c7816 */ /* 0x004fe4000000000c */
[----:B0-----:R-:W-:Y:S01]  /*1e910*/  F2FP.BF16.F32.PACK_AB R9, RZ, R3 ;  /* 0x00000003ff09723e */ /* 0x001fe200000010ff */
[-C--:B------:R-:W-:Y:S01]  /*1e920*/  FMUL R3, R189, R2.reuse ;  /* 0x00000002bd037220 */ /* 0x080fe20000400000 */
[-C--:B------:R-:W-:Y:S02]  /*1e930*/  FMUL R8, R188, R2.reuse ;  /* 0x00000002bc087220 */ /* 0x080fe40000400000 */
[----:B-1----:R-:W-:Y:S01]  /*1e940*/  PRMT R10, R9, 0x7610, R10 ;  /* 0x00007610090a7816 */ /* 0x002fe2000000000a */
[----:B------:R0:W-:Y:S01]  /*1e950*/  @P0 STG.E.U16 desc[UR44][R6.64+0x140], R11 ;  /* 0x0001400b06000986 */ /* 0x0001e2000c10152c */
[----:B------:R-:W-:Y:S01]  /*1e960*/  F2FP.BF16.F32.PACK_AB R3, RZ, R3 ;  /* 0x00000003ff03723e */ /* 0x000fe200000010ff */
[----:B------:R-:W-:Y:S01]  /*1e970*/  FMUL R9, R187, R2 ;  /* 0x00000002bb097220 */ /* 0x000fe20000400000 */
[C---:B------:R-:W-:Y:S01]  /*1e980*/  ISETP.GT.AND P5, PT, R0.reuse, 0xa9, P3 ;  /* 0x000000a90000780c */ /* 0x040fe20001fa4270 */
[----:B------:R1:W-:Y:S01]  /*1e990*/  @P1 STG.E.U16 desc[UR44][R6.64+0x142], R12 ;  /* 0x0001420c06001986 */ /* 0x0003e2000c10152c */
[----:B------:R-:W-:-:S03]  /*1e9a0*/  ISETP.GT.AND P1, PT, R0, 0xa8, P2 ;  /* 0x000000a80000780c */ /* 0x000fc60001724270 */
[----:B------:R-:W-:Y:S01]  /*1e9b0*/  @P4 STG.E.U16 desc[UR44][R4.64+0x150], R10 ;  /* 0x0001500a04004986 */ /* 0x000fe2000c10152c */
[----:B------:R-:W-:Y:S02]  /*1e9c0*/  ISETP.GT.AND P4, PT, R0, 0xa9, P2 ;  /* 0x000000a90000780c */ /* 0x000fe40001784270 */
[----:B------:R-:W-:Y:S02]  /*1e9d0*/  F2FP.BF16.F32.PACK_AB R8, RZ, R8 ;  /* 0x00000008ff08723e */ /* 0x000fe400000010ff */
[----:B0-----:R-:W-:Y:S01]  /*1e9e0*/  PRMT R11, R3, 0x7610, R11 ;  /* 0x00007610030b7816 */ /* 0x001fe2000000000b */
[-C--:B------:R-:W-:Y:S01]  /*1e9f0*/  FMUL R3, R186, R2.reuse ;  /* 0x00000002ba037220 */ /* 0x080fe20000400000 */
[----:B------:R-:W-:Y:S02]  /*1ea00*/  F2FP.BF16.F32.PACK_AB R9, RZ, R9 ;  /* 0x00000009ff09723e */ /* 0x000fe400000010ff */
[----:B-1----:R-:W-:Y:S02]  /*1ea10*/  PRMT R12, R8, 0x7610, R12 ;  /* 0x00007610080c7816 */ /* 0x002fe4000000000c */
[----:B------:R-:W-:Y:S01]  /*1ea20*/  F2FP.BF16.F32.PACK_AB R8, RZ, R3 ;  /* 0x00000003ff08723e */ /* 0x000fe200000010ff */
[----:B------:R-:W-:Y:S01]  /*1ea30*/  FMUL R3, R185, R2 ;  /* 0x00000002b9037220 */ /* 0x000fe20000400000 */
[----:B------:R-:W-:Y:S01]  /*1ea40*/  PRMT R13, R9, 0x7610, R13 ;  /* 0x00007610090d7816 */ /* 0x000fe2000000000d */
[----:B------:R0:W-:Y:S01]  /*1ea50*/  @P5 STG.E.U16 desc[UR44][R4.64+0x152], R11 ;  /* 0x0001520b04005986 */ /* 0x0001e2000c10152c */
[----:B------:R-:W-:-:S02]  /*1ea60*/  ISETP.GT.AND P0, PT, R0, 0xb0, P3 ;  /* 0x000000b00000780c */ /* 0x000fc40001f04270 */
        /* <DEDUP_REMOVED lines=26> */
[----:B------:R-:W-:Y:S02]  /*1ec10*/  ISETP.GT.AND P1, PT, R0, 0xb8, P2 ;  /* 0x000000b80000780c */ /* 0x000fe40001724270 */
[----:B------:R-:W-:Y:S02]  /*1ec20*/  F2FP.BF16.F32.PACK_AB R8, RZ, R8 ;  /* 0x00000008ff08723e */ /* 0x000fe400000010ff */
[----:B0-----:R-:W-:Y:S01]  /*1ec30*/  PRMT R10, R9, 0x7610, R10 ;  /* 0x00007610090a7816 */ /* 0x001fe2000000000a */
[-C--:B------:R-:W-:Y:S01]  /*1ec40*/  FMUL R9, R178, R2.reuse ;  /* 0x00000002b2097220 */ /* 0x080fe20000400000 */
[----:B-1----:R-:W-:Y:S01]  /*1ec50*/  PRMT R11, R3, 0x7610, R11 ;  /* 0x00007610030b7816 */ /* 0x002fe2000000000b */
[----:B------:R-:W-:Y:S01]  /*1ec60*/  FMUL R3, R177, R2 ;  /* 0x00000002b1037220 */ /* 0x000fe20000400000 */
[----:B------:R0:W-:Y:S02]  /*1ec70*/  @P5 STG.E.U16 desc[UR44][R4.64+0x170], R12 ;  /* 0x0001700c04005986 */ /* 0x0001e4000c10152c */
[----:B------:R-:W-:-:S02]  /*1ec80*/  F2FP.BF16.F32.PACK_AB R9, RZ, R9 ;  /* 0x00000009ff09723e */ /* 0x000fc400000010ff */
[C---:B------:R-:W-:Y:S02]  /*1ec90*/  ISETP.GT.AND P4, PT, R0.reuse, 0xb9, P2 ;  /* 0x000000b90000780c */ /* 0x040fe40001784270 */
[----:B------:R-:W-:Y:S02]  /*1eca0*/  ISETP.GT.AND P5, PT, R0, 0xc0, P3 ;  /* 0x000000c00000780c */ /* 0x000fe40001fa4270 */
[----:B0-----:R-:W-:Y:S02]  /*1ecb0*/  PRMT R12, R8, 0x7610, R12 ;  /* 0x00007610080c7816 */ /* 0x001fe4000000000c */
[----:B------:R-:W-:Y:S01]  /*1ecc0*/  F2FP.BF16.F32.PACK_AB R8, RZ, R3 ;  /* 0x00000003ff08723e */ /* 0x000fe200000010ff */
[----:B------:R-:W-:Y:S01]  /*1ecd0*/  FMUL R3, R176, R2 ;  /* 0x00000002b0037220 */ /* 0x000fe20000400000 */
[----:B------:R-:W-:Y:S01]  /*1ece0*/  PRMT R13, R9, 0x7610, R13 ;  /* 0x00007610090d7816 */ /* 0x000fe2000000000d */
[----:B------:R0:W-:Y:S01]  /*1ecf0*/  @P6 STG.E.U16 desc[UR44][R4.64+0x172], R10 ;  /* 0x0001720a04006986 */ /* 0x0001e2000c10152c */
[----:B------:R-:W-:-:S02]  /*1ed00*/  ISETP.GT.AND P0, PT, R0, 0xc1, P3 ;  /* 0x000000c10000780c */ /* 0x000fc40001f04270 */
[----:B------:R-:W-:Y:S01]  /*1ed10*/  F2FP.BF16.F32.PACK_AB R9, RZ, R3 ;  /* 0x00000003ff09723e */ /* 0x000fe200000010ff */
[----:B------:R1:W-:Y:S01]  /*1ed20*/  @P1 STG.E.U16 desc[UR44][R6.64+0x170], R11 ;  /* 0x0001700b06001986 */ /* 0x0003e2000c10152c */
[-C--:B------:R-:W-:Y:S01]  /*1ed30*/  FMUL R3, R174, R2.reuse ;  /* 0x00000002ae037220 */ /* 0x080fe20000400000 */
[----:B------:R-:W-:Y:S02]  /*1ed40*/  ISETP.GT.AND P1, PT, R0, 0xc0, P2 ;  /* 0x000000c00000780c */ /* 0x000fe40001724270 */
        /* <DEDUP_REMOVED lines=40> */
[C---:B------:R-:W-:Y:S01]  /*1efd0*/  ISETP.GT.AND P0, PT, R0.reuse, 0xd0, P2 ;  /* 0x000000d00000780c */ /* 0x040fe20001704270 */
        /* <DEDUP_REMOVED lines=11> */
[----:B------:R-:W-:Y:S01]  /*1f090*/  ISETP.GT.AND P5, PT, R0, 0xd9, P3 ;  /* 0x000000d90000780c */ /* 0x000fe20001fa4270 */
[----:B------:R-:W-:Y:S01]  /*1f0a0*/  FMUL R8, R164, R2 ;  /* 0x00000002a4087220 */ /* 0x000fe20000400000 */
[----:B------:R-:W-:Y:S01]  /*1f0b0*/  @P0 STG.E.U16 desc[UR44][R6.64+0x1a0], R14 ;  /* 0x0001a00e06000986 */ /* 0x000fe2000c10152c */
[----:B------:R-:W-:-:S03]  /*1f0c0*/  ISETP.GT.AND P0, PT, R0, 0xd8, P2 ;  /* 0x000000d80000780c */ /* 0x000fc60001704270 */
[----:B------:R0:W-:Y:S01]  /*1f0d0*/  @P1 STG.E.U16 desc[UR44][R6.64+0x1a2], R9 ;  /* 0x0001a20906001986 */ /* 0x0001e2000c10152c */
[----:B------:R-:W-:Y:S02]  /*1f0e0*/  F2FP.BF16.F32.PACK_AB R8, RZ, R8 ;  /* 0x00000008ff08723e */ /* 0x000fe400000010ff */
[----:B------:R-:W-:Y:S02]  /*1f0f0*/  ISETP.GT.AND P1, PT, R0, 0xd9, P2 ;  /* 0x000000d90000780c */ /* 0x000fe40001724270 */
        /* <DEDUP_REMOVED lines=16> */
[----:B------:R1:W-:Y:S01]  /*1f200*/  @P1 STG.E.U16 desc[UR44][R6.64+0x1b2], R10 ;  /* 0x0001b20a06001986 */ /* 0x0003e2000c10152c */
[C---:B------:R-:W-:Y:S02]  /*1f210*/  ISETP.GT.AND P1, PT, R0.reuse, 0xe0, P2 ;  /* 0x000000e00000780c */ /* 0x040fe40001724270 */
[----:B------:R-:W-:Y:S02]  /*1f220*/  ISETP.GT.AND P0, PT, R0, 0xe1, P2 ;  /* 0x000000e10000780c */ /* 0x000fe40001704270 */
[----:B0-----:R-:W-:Y:S02]  /*1f230*/  PRMT R12, R8, 0x7610, R12 ;  /* 0x00007610080c7816 */ /* 0x001fe4000000000c */
[----:B------:R-:W-:Y:S01]  /*1f240*/  F2FP.BF16.F32.PACK_AB R8, RZ, R3 ;  /* 0x00000003ff08723e */ /* 0x000fe200000010ff */
[----:B------:R-:W-:Y:S01]  /*1f250*/  FMUL R3, R157, R2 ;  /* 0x000000029d037220 */ /* 0x000fe20000400000 */
[----:B------:R0:W-:Y:S01]  /*1f260*/  @P4 STG.E.U16 desc[UR44][R4.64+0x1c0], R11 ;  /* 0x0001c00b04004986 */ /* 0x0001e2000c10152c */
[----:B-1----:R-:W-:-:S02]  /*1f270*/  PRMT R10, R9, 0x7610, R10 ;  /* 0x00007610090a7816 */ /* 0x002fc4000000000a */
[----:B------:R-:W-:Y:S01]  /*1f280*/  PRMT R13, R8, 0x7610, R13 ;  /* 0x00007610080d7816 */ /* 0x000fe2000000000d */
[----:B------:R-:W-:Y:S01]  /*1f290*/  @P5 STG.E.U16 desc[UR44][R4.64+0x1c2], R12 ;  /* 0x0001c20c04005986 */ /* 0x000fe2000c10152c */
[-C--:B------:R-:W-:Y:S01]  /*1f2a0*/  FMUL R8, R156, R2.reuse ;  /* 0x000000029c087220 */ /* 0x080fe20000400000 */
[C---:B------:R-:W-:Y:S02]  /*1f2b0*/  ISETP.GT.AND P4, PT, R0.reuse, 0xe8, P3 ;  /* 0x000000e80000780c */ /* 0x040fe40001f84270 */
[----:B------:R-:W-:Y:S01]  /*1f2c0*/  F2FP.BF16.F32.PACK_AB R9, RZ, R3 ;  /* 0x00000003ff09723e */ /* 0x000fe200000010ff */
[----:B------:R-:W-:Y:S01]  /*1f2d0*/  FMUL R3, R155, R2 ;  /* 0x000000029b037220 */ /* 0x000fe20000400000 */
[C---:B------:R-:W-:Y:S02]  /*1f2e0*/  ISETP.GT.AND P5, PT, R0.reuse, 0xe9, P3 ;  /* 0x000000e90000780c */ /* 0x040fe40001fa4270 */
[----:B------:R-:W-:Y:S02]  /*1f2f0*/  ISETP.GT.AND P6, PT, R0, 0xe8, P2 ;  /* 0x000000e80000780c */ /* 0x000fe400017c4270 */
[----:B------:R-:W-:Y:S01]  /*1f300*/  F2FP.BF16.F32.PACK_AB R8, RZ, R8 ;  /* 0x00000008ff08723e */ /* 0x000fe200000010ff */
[----:B------:R1:W-:Y:S01]  /*1f310*/  @P1 STG.E.U16 desc[UR44][R6.64+0x1c0], R10 ;  /* 0x0001c00a06001986 */ /* 0x0003e2000c10152c */
[----:B------:R-:W-:-:S02]  /*1f320*/  F2FP.BF16.F32.PACK_AB R3, RZ, R3 ;  /* 0x00000003ff03723e */ /* 0x000fc400000010ff */
[C---:B------:R-:W-:Y:S01]  /*1f330*/  ISETP.GT.AND P1, PT, R17.reuse, 0x80, PT ;  /* 0x000000801100780c */ /* 0x040fe20003f24270 */
[----:B------:R2:W-:Y:S01]  /*1f340*/  @P0 STG.E.U16 desc[UR44][R6.64+0x1c2], R13 ;  /* 0x0001c20d06000986 */ /* 0x0005e2000c10152c */
[----:B------:R-:W-:Y:S02]  /*1f350*/  ISETP.GT.AND P0, PT, R17, 0x88, PT ;  /* 0x000000881100780c */ /* 0x000fe40003f04270 */
[----:B0-----:R-:W-:Y:S02]  /*1f360*/  PRMT R11, R8, 0x7610, R11 ;  /* 0x00007610080b7816 */ /* 0x001fe4000000000b */
[----:B------:R-:W-:Y:S02]  /*1f370*/  PRMT R17, R3, 0x7610, R17 ;  /* 0x0000761003117816 */ /* 0x000fe40000000011 */
[----:B-1----:R-:W-:Y:S01]  /*1f380*/  PRMT R10, R9, 0x7610, R10 ;  /* 0x00007610090a7816 */ /* 0x002fe2000000000a */
[----:B------:R-:W-:-:S04]  /*1f390*/  FMUL R3, R154, R2 ;  /* 0x000000029a037220 */ /* 0x000fc80000400000 */
[----:B------:R-:W-:Y:S01]  /*1f3a0*/  @P4 STG.E.U16 desc[UR44][R4.64+0x1d0], R10 ;  /* 0x0001d00a04004986 */ /* 0x000fe2000c10152c */
[----:B------:R-:W-:-:S03]  /*1f3b0*/  ISETP.GT.AND P4, PT, R0, 0xe9, P2 ;  /* 0x000000e90000780c */ /* 0x000fc60001784270 */
[----:B------:R0:W-:Y:S01]  /*1f3c0*/  @P5 STG.E.U16 desc[UR44][R4.64+0x1d2], R11 ;  /* 0x0001d20b04005986 */ /* 0x0001e2000c10152c */
[----:B------:R-:W-:-:S03]  /*1f3d0*/  ISETP.GT.AND P5, PT, R0, 0xf0, P3 ;  /* 0x000000f00000780c */ /* 0x000fc60001fa4270 */
[----:B------:R-:W-:Y:S01]  /*1f3e0*/  @P6 STG.E.U16 desc[UR44][R6.64+0x1d0], R17 ;  /* 0x0001d01106006986 */ /* 0x000fe2000c10152c */
[----:B------:R-:W-:Y:S01]  /*1f3f0*/  ISETP.GT.AND P6, PT, R0, 0xf1, P3 ;  /* 0x000000f10000780c */ /* 0x000fe20001fc4270 */
[-C--:B------:R-:W-:Y:S01]  /*1f400*/  FMUL R8, R153, R2.reuse ;  /* 0x0000000299087220 */ /* 0x080fe20000400000 */
[----:B------:R-:W-:Y:S01]  /*1f410*/  FMUL R9, R152, R2 ;  /* 0x0000000298097220 */ /* 0x000fe20000400000 */
[----:B--2---:R-:W-:-:S03]  /*1f420*/  F2FP.BF16.F32.PACK_AB R13, RZ, R3 ;  /* 0x00000003ff0d723e */ /* 0x004fc600000010ff */
[----:B------:R-:W-:Y:S02]  /*1f430*/  F2FP.BF16.F32.PACK_AB R14, RZ, R8 ;  /* 0x00000008ff0e723e */ /* 0x000fe400000010ff */
[----:B------:R-:W-:Y:S01]  /*1f440*/  F2FP.BF16.F32.PACK_AB R15, RZ, R9 ;  /* 0x00000009ff0f723e */ /* 0x000fe200000010ff */
[----:B------:R-:W-:Y:S01]  /*1f450*/  @P4 STG.E.U16 desc[UR44][R6.64+0x1d2], R13 ;  /* 0x0001d20d06004986 */ /* 0x000fe2000c10152c */
[----:B------:R-:W-:-:S03]  /*1f460*/  ISETP.GT.AND P4, PT, R0, 0xf1, P2 ;  /* 0x000000f10000780c */ /* 0x000fc60001784270 */
[----:B------:R-:W-:Y:S04]  /*1f470*/  @P5 STG.E.U16 desc[UR44][R4.64+0x1e0], R14 ;  /* 0x0001e00e04005986 */ /* 0x000fe8000c10152c */
[----:B------:R-:W-:Y:S01]  /*1f480*/  @P6 STG.E.U16 desc[UR44][R4.64+0x1e2], R15 ;  /* 0x0001e20f04006986 */ /* 0x000fe2000c10152c */
[----:B------:R-:W-:Y:S01]  /*1f490*/  ISETP.GT.AND P6, PT, R0, 0xf0, P2 ;  /* 0x000000f00000780c */ /* 0x000fe200017c4270 */
[-C--:B0-----:R-:W-:Y:S01]  /*1f4a0*/  FMUL R11, R23, R2.reuse ;  /* 0x00000002170b7220 */ /* 0x081fe20000400000 */
[----:B------:R-:W-:-:S04]  /*1f4b0*/  FMUL R12, R22, R2 ;  /* 0x00000002160c7220 */ /* 0x000fc80000400000 */
[----:B------:R-:W-:Y:S02]  /*1f4c0*/  F2FP.BF16.F32.PACK_AB R11, RZ, R11 ;  /* 0x0000000bff0b723e */ /* 0x000fe400000010ff */
[----:B------:R-:W-:Y:S02]  /*1f4d0*/  F2FP.BF16.F32.PACK_AB R12, RZ, R12 ;  /* 0x0000000cff0c723e */ /* 0x000fe400000010ff */
[C---:B------:R-:W-:Y:S02]  /*1f4e0*/  ISETP.GT.AND P5, PT, R0.reuse, 0xf8, P3 ;  /* 0x000000f80000780c */ /* 0x040fe40001fa4270 */
[----:B------:R-:W-:Y:S01]  /*1f4f0*/  ISETP.GT.AND P3, PT, R0, 0xf9, P3 ;  /* 0x000000f90000780c */ /* 0x000fe20001f64270 */
[----:B------:R-:W-:Y:S01]  /*1f500*/  @P6 STG.E.U16 desc[UR44][R6.64+0x1e0], R11 ;  /* 0x0001e00b06006986 */ /* 0x000fe2000c10152c */
[----:B------:R-:W-:-:S03]  /*1f510*/  FMUL R10, R21, R2 ;  /* 0x00000002150a7220 */ /* 0x000fc60000400000 */
[----:B------:R0:W-:Y:S01]  /*1f520*/  @P4 STG.E.U16 desc[UR44][R6.64+0x1e2], R12 ;  /* 0x0001e20c06004986 */ /* 0x0001e2000c10152c */
[----:B------:R-:W-:Y:S01]  /*1f530*/  ISETP.GT.AND P4, PT, R0, 0xf8, P2 ;  /* 0x000000f80000780c */ /* 0x000fe20001784270 */
[-C--:B------:R-:W-:Y:S01]  /*1f540*/  FMUL R9, R20, R2.reuse ;  /* 0x0000000214097220 */ /* 0x080fe20000400000 */
[-C--:B------:R-:W-:Y:S01]  /*1f550*/  FMUL R8, R18, R2.reuse ;  /* 0x0000000212087220 */ /* 0x080fe20000400000 */
[----:B------:R-:W-:Y:S01]  /*1f560*/  FMUL R3, R19, R2 ;  /* 0x0000000213037220 */ /* 0x000fe20000400000 */
[----:B------:R-:W-:Y:S02]  /*1f570*/  F2FP.BF16.F32.PACK_AB R10, RZ, R10 ;  /* 0x0000000aff0a723e */ /* 0x000fe400000010ff */
[----:B------:R-:W-:Y:S02]  /*1f580*/  ISETP.GT.AND P2, PT, R0, 0xf9, P2 ;  /* 0x000000f90000780c */ /* 0x000fe40001744270 */
[----:B------:R-:W-:Y:S02]  /*1f590*/  F2FP.BF16.F32.PACK_AB R9, RZ, R9 ;  /* 0x00000009ff09723e */ /* 0x000fe400000010ff */
[----:B------:R-:W-:-:S02]  /*1f5a0*/  F2FP.BF16.F32.PACK_AB R8, RZ, R8 ;  /* 0x00000008ff08723e */ /* 0x000fc400000010ff */
[----:B------:R-:W-:Y:S01]  /*1f5b0*/  F2FP.BF16.F32.PACK_AB R3, RZ, R3 ;  /* 0x00000003ff03723e */ /* 0x000fe200000010ff */
[----:B------:R-:W-:Y:S01]  /*1f5c0*/  @P5 STG.E.U16 desc[UR44][R4.64+0x1f0], R10 ;  /* 0x0001f00a04005986 */ /* 0x000fe2000c10152c */
[----:B0-----:R-:W-:Y:S01]  /*1f5d0*/  PRMT R12, R8, 0x7610, R12 ;  /* 0x00007610080c7816 */ /* 0x001fe2000000000c */
[----:B------:R-:W-:Y:S01]  /*1f5e0*/  @P4 IMAD.MOV.U32 R8, RZ, RZ, R6 ;  /* 0x000000ffff084224 */ /* 0x000fe200078e0006 */
[----:B------:R-:W-:Y:S01]  /*1f5f0*/  PRMT R11, R3, 0x7610, R11 ;  /* 0x00007610030b7816 */ /* 0x000fe2000000000b */
[----:B------:R0:W-:Y:S01]  /*1f600*/  @P3 STG.E.U16 desc[UR44][R4.64+0x1f2], R9 ;  /* 0x0001f20904003986 */ /* 0x0001e2000c10152c */
[----:B------:R-:W-:Y:S02]  /*1f610*/  USHF.L.U32 UR12, UR8, 0x8, URZ ;  /* 0x00000008080c7899 */ /* 0x000fe4000800063f */
[----:B------:R-:W-:Y:S01]  /*1f620*/  USHF.L.U64.HI UR11, UR8, 0x8, UR9 ;  /* 0x00000008080b7899 */ /* 0x000fe20008010209 */
[----:B0-----:R-:W-:-:S03]  /*1f630*/  @P4 IMAD.MOV.U32 R9, RZ, RZ, R7 ;  /* 0x000000ffff094224 */ /* 0x001fc600078e0007 */
[----:B------:R-:W-:Y:S02]  /*1f640*/  MOV R3, UR12 ;  /* 0x0000000c00037c02 */ /* 0x000fe40008000f00 */
[----:B------:R0:W-:Y:S01]  /*1f650*/  @P4 STG.E.U16 desc[UR44][R8.64+0x1f0], R11 ;  /* 0x0001f00b08004986 */ /* 0x0001e2000c10152c */
[C---:B------:R-:W-:Y:S02]  /*1f660*/  ISETP.GT.AND P3, PT, R0.reuse, RZ, P1 ;  /* 0x000000ff0000720c */ /* 0x040fe40000f64270 */
[----:B------:R-:W-:Y:S01]  /*1f670*/  ISETP.GT.AND P4, PT, R0, 0x1, P1 ;  /* 0x000000010000780c */ /* 0x000fe20000f84270 */
[-C--:B------:R-:W-:Y:S01]  /*1f680*/  FMUL R24, R24, R2.reuse ;  /* 0x0000000218187220 */ /* 0x080fe20000400000 */
[----:B------:R-:W-:Y:S01]  /*1f690*/  FMUL R25, R25, R2 ;  /* 0x0000000219197220 */ /* 0x000fe20000400000 */
[----:B0-----:R-:W-:Y:S02]  /*1f6a0*/  @P2 IMAD.MOV.U32 R8, RZ, RZ, R6 ;  /* 0x000000ffff082224 */ /* 0x001fe400078e0006 */
[----:B------:R-:W-:Y:S01]  /*1f6b0*/  @P2 IMAD.MOV.U32 R9, RZ, RZ, R7 ;  /* 0x000000ffff092224 */ /* 0x000fe200078e0007 */
[----:B------:R-:W-:-:S04]  /*1f6c0*/  MOV R7, UR11 ;  /* 0x0000000b00077c02 */ /* 0x000fc80008000f00 */
[----:B------:R0:W-:Y:S01]  /*1f6d0*/  @P2 STG.E.U16 desc[UR44][R8.64+0x1f2], R12 ;  /* 0x0001f20c08002986 */ /* 0x0001e2000c10152c */
[C---:B------:R-:W-:Y:S02]  /*1f6e0*/  IADD3 R6, P2, P6, R4.reuse, UR5, R3 ;  /* 0x0000000504067c10 */ /* 0x040fe4000fe5e003 */
[----:B------:R-:W-:Y:S02]  /*1f6f0*/  IADD3 R4, P5, R4, UR12, RZ ;  /* 0x0000000c04047c10 */ /* 0x000fe4000ffbe0ff */
[C---:B------:R-:W-:Y:S02]  /*1f700*/  IADD3.X R7, R5.reuse, UR4, R7, P2, P6 ;  /* 0x0000000405077c10 */ /* 0x040fe400097ec407 */
[----:B------:R-:W-:Y:S02]  /*1f710*/  F2FP.BF16.F32.PACK_AB R24, RZ, R24 ;  /* 0x00000018ff18723e */ /* 0x000fe400000010ff */
[----:B------:R-:W-:Y:S02]  /*1f720*/  IADD3.X R5, R5, UR11, RZ, P5, !PT ;  /* 0x0000000b05057c10 */ /* 0x000fe4000affe4ff */
[----:B------:R-:W-:-:S02]  /*1f730*/  F2FP.BF16.F32.PACK_AB R25, RZ, R25 ;  /* 0x00000019ff19723e */ /* 0x000fc400000010ff */
[C---:B------:R-:W-:Y:S01]  /*1f740*/  ISETP.GT.AND P2, PT, R0.reuse, RZ, P0 ;  /* 0x000000ff0000720c */ /* 0x040fe20000744270 */
[----:B------:R-:W-:Y:S01]  /*1f750*/  @P3 STG.E.U16 desc[UR44][R4.64], R24 ;  /* 0x0000001804003986 */ /* 0x000fe2000c10152c */
[----:B------:R-:W-:Y:S01]  /*1f760*/  ISETP.GT.AND P3, PT, R0, 0x1, P0 ;  /* 0x000000010000780c */ /* 0x000fe20000764270 */
[-C--:B------:R-:W-:Y:S02]  /*1f770*/  FMUL R26, R26, R2.reuse ;  /* 0x000000021a1a7220 */ /* 0x080fe40000400000 */
[----:B------:R-:W-:Y:S01]  /*1f780*/  @P4 STG.E.U16 desc[UR44][R4.64+0x2], R25 ;  /* 0x0000021904004986 */ /* 0x000fe2000c10152c */
[----:B------:R-:W-:Y:S01]  /*1f790*/  ISETP.GT.AND P4, PT, R0, 0x8, P1 ;  /* 0x000000080000780c */ /* 0x000fe20000f84270 */
[-C--:B------:R-:W-:Y:S01]  /*1f7a0*/  FMUL R27, R27, R2.reuse ;  /* 0x000000021b1b7220 */ /* 0x080fe20000400000 */
[----:B0-----:R-:W-:Y:S01]  /*1f7b0*/  IADD3 R8, P5, R4, UR5, RZ ;  /* 0x0000000504087c10 */ /* 0x001fe2000ffbe0ff */
[----:B------:R-:W-:Y:S01]  /*1f7c0*/  FMUL R28, R28, R2 ;  /* 0x000000021c1c7220 */ /* 0x000fe20000400000 */
[----:B------:R-:W-:-:S02]  /*1f7d0*/  F2FP.BF16.F32.PACK_AB R26, RZ, R26 ;  /* 0x0000001aff1a723e */ /* 0x000fc400000010ff */
[----:B------:R-:W-:Y:S02]  /*1f7e0*/  IADD3.X R9, R5, UR4, RZ, P5, !PT ;  /* 0x0000000405097c10 */ /* 0x000fe4000affe4ff */
[----:B------:R-:W-:Y:S02]  /*1f7f0*/  F2FP.BF16.F32.PACK_AB R27, RZ, R27 ;  /* 0x0000001bff1b723e */ /* 0x000fe400000010ff */
[----:B------:R-:W-:Y:S01]  /*1f800*/  F2FP.BF16.F32.PACK_AB R28, RZ, R28 ;  /* 0x0000001cff1c723e */ /* 0x000fe200000010ff */
[----:B------:R-:W-:Y:S01]  /*1f810*/  @P2 STG.E.U16 desc[UR44][R8.64], R26 ;  /* 0x0000001a08002986 */ /* 0x000fe2000c10152c */
[C---:B------:R-:W-:Y:S02]  /*1f820*/  ISETP.GT.AND P5, PT, R0.reuse, 0x9, P1 ;  /* 0x000000090000780c */ /* 0x040fe40000fa4270 */
[C---:B------:R-:W-:Y:S01]  /*1f830*/  ISETP.GT.AND P2, PT, R0.reuse, 0x8, P0 ;  /* 0x000000080000780c */ /* 0x040fe20000744270 */
[----:B------:R-:W-:Y:S01]  /*1f840*/  @P3 STG.E.U16 desc[UR44][R8.64+0x2], R27 ;  /* 0x0000021b08003986 */ /* 0x000fe2000c10152c */
[-C--:B------:R-:W-:Y:S01]  /*1f850*/  FMUL R29, R29, R2.reuse ;  /* 0x000000021d1d7220 */ /* 0x080fe20000400000 */
[----:B------:R-:W-:Y:S01]  /*1f860*/  ISETP.GT.AND P3, PT, R0, 0x9, P0 ;  /* 0x000000090000780c */ /* 0x000fe20000764270 */
[-C--:B------:R-:W-:Y:S01]  /*1f870*/  FMUL R30, R30, R2.reuse ;  /* 0x000000021e1e7220 */ /* 0x080fe20000400000 */
[----:B------:R-:W-:Y:S01]  /*1f880*/  @P4 STG.E.U16 desc[UR44][R4.64+0x10], R28 ;  /* 0x0000101c04004986 */ /* 0x000fe2000c10152c */
[----:B------:R-:W-:Y:S01]  /*1f890*/  ISETP.GT.AND P4, PT, R0, 0x10, P1 ;  /* 0x000000100000780c */ /* 0x000fe20000f84270 */
[-C--:B------:R-:W-:Y:S01]  /*1f8a0*/  FMUL R31, R31, R2.reuse ;  /* 0x000000021f1f7220 */ /* 0x080fe20000400000 */
[----:B------:R-:W-:Y:S01]  /*1f8b0*/  IADD3 R10, P6, R4, UR5, RZ ;  /* 0x00000005040a7c10 */ /* 0x000fe2000ffde0ff */
[----:B------:R-:W-:Y:S01]  /*1f8c0*/  FMUL R32, R32, R2 ;  /* 0x0000000220207220 */ /* 0x000fe20000400000 */
[----:B------:R-:W-:-:S02]  /*1f8d0*/  F2FP.BF16.F32.PACK_AB R29, RZ, R29 ;  /* 0x0000001dff1d723e */ /* 0x000fc400000010ff */
[----:B------:R-:W-:Y:S02]  /*1f8e0*/  F2FP.BF16.F32.PACK_AB R30, RZ, R30 ;  /* 0x0000001eff1e723e */ /* 0x000fe400000010ff */
[----:B------:R-:W-:Y:S02]  /*1f8f0*/  IADD3.X R11, R5, UR4, RZ, P6, !PT ;  /* 0x00000004050b7c10 */ /* 0x000fe4000b7fe4ff */
[----:B------:R-:W-:Y:S01]  /*1f900*/  F2FP.BF16.F32.PACK_AB R31, RZ, R31 ;  /* 0x0000001fff1f723e */ /* 0x000fe200000010ff */
[----:B------:R-:W-:Y:S01]  /*1f910*/  @P5 STG.E.U16 desc[UR44][R4.64+0x12], R29 ;  /* 0x0000121d04005986 */ /* 0x000fe2000c10152c */
[----:B------:R-:W-:Y:S02]  /*1f920*/  F2FP.BF16.F32.PACK_AB R32, RZ, R32 ;  /* 0x00000020ff20723e */ /* 0x000fe400000010ff */
[C---:B------:R-:W-:Y:S01]  /*1f930*/  ISETP.GT.AND P5, PT, R0.reuse, 0x11, P1 ;  /* 0x000000110000780c */ /* 0x040fe20000fa4270 */
[----:B------:R-:W-:Y:S01]  /*1f940*/  @P2 STG.E.U16 desc[UR44][R10.64+0x10], R30 ;  /* 0x0000101e0a002986 */ /* 0x000fe2000c10152c */
[----:B------:R-:W-:Y:S01]  /*1f950*/  ISETP.GT.AND P2, PT, R0, 0x10, P0 ;  /* 0x000000100000780c */ /* 0x000fe20000744270 */
[----:B------:R-:W-:-:S02]  /*1f960*/  FMUL R33, R33, R2 ;  /* 0x0000000221217220 */ /* 0x000fc40000400000 */
[----:B------:R-:W-:Y:S01]  /*1f970*/  @P3 STG.E.U16 desc[UR44][R6.64+0x12], R31 ;  /* 0x0000121f06003986 */ /* 0x000fe2000c10152c */
[----:B------:R-:W-:Y:S01]  /*1f980*/  ISETP.GT.AND P3, PT, R0, 0x11, P0 ;  /* 0x000000110000780c */ /* 0x000fe20000764270 */
[-C--:B------:R-:W-:Y:S02]  /*1f990*/  FMUL R34, R34, R2.reuse ;  /* 0x0000000222227220 */ /* 0x080fe40000400000 */
[----:B------:R-:W-:Y:S01]  /*1f9a0*/  @P4 STG.E.U16 desc[UR44][R4.64+0x20], R32 ;  /* 0x0000202004004986 */ /* 0x000fe2000c10152c */
[----:B------:R-:W-:Y:S01]  /*1f9b0*/  ISETP.GT.AND P4, PT, R0, 0x18, P1 ;  /* 0x000000180000780c */ /* 0x000fe20000f84270 */
[-C--:B------:R-:W-:Y:S01]  /*1f9c0*/  FMUL R35, R35, R2.reuse ;  /* 0x0000000223237220 */ /* 0x080fe20000400000 */
[----:B------:R-:W-:Y:S01]  /*1f9d0*/  FMUL R36, R36, R2 ;  /* 0x0000000224247220 */ /* 0x000fe20000400000 */
[----:B------:R-:W-:Y:S02]  /*1f9e0*/  F2FP.BF16.F32.PACK_AB R33, RZ, R33 ;  /* 0x00000021ff21723e */ /* 0x000fe400000010ff */
[----:B------:R-:W-:-:S02]  /*1f9f0*/  F2FP.BF16.F32.PACK_AB R34, RZ, R34 ;  /* 0x00000022ff22723e */ /* 0x000fc400000010ff */
[----:B------:R-:W-:Y:S01]  /*1fa00*/  F2FP.BF16.F32.PACK_AB R35, RZ, R35 ;  /* 0x00000023ff23723e */ /* 0x000fe200000010ff */
[----:B------:R-:W-:Y:S01]  /*1fa10*/  @P5 STG.E.U16 desc[UR44][R4.64+0x22], R33 ;  /* 0x0000222104005986 */ /* 0x000fe2000c10152c */
[----:B------:R-:W-:Y:S02]  /*1fa20*/  F2FP.BF16.F32.PACK_AB R36, RZ, R36 ;  /* 0x00000024ff24723e */ /* 0x000fe400000010ff */
[C---:B------:R-:W-:Y:S01]  /*1fa30*/  ISETP.GT.AND P5, PT, R0.reuse, 0x19, P1 ;  /* 0x000000190000780c */ /* 0x040fe20000fa4270 */
[----:B------:R-:W-:Y:S01]  /*1fa40*/  @P2 STG.E.U16 desc[UR44][R6.64+0x20], R34 ;  /* 0x0000202206002986 */ /* 0x000fe2000c10152c */
[C---:B------:R-:W-:Y:S01]  /*1fa50*/  ISETP.GT.AND P2, PT, R0.reuse, 0x18, P0 ;  /* 0x000000180000780c */ /* 0x040fe20000744270 */
[-C--:B------:R-:W-:Y:S02]  /*1fa60*/  FMUL R37, R37, R2.reuse ;  /* 0x0000000225257220 */ /* 0x080fe40000400000 */
[----:B------:R-:W-:Y:S01]  /*1fa70*/  @P3 STG.E.U16 desc[UR44][R6.64+0x22], R35 ;  /* 0x0000222306003986 */ /* 0x000fe2000c10152c */
[----:B------:R-:W-:Y:S01]  /*1fa80*/  ISETP.GT.AND P3, PT, R0, 0x19, P0 ;  /* 0x000000190000780c */ /* 0x000fe20000764270 */
[----:B------:R-:W-:-:S02]  /*1fa90*/  FMUL R38, R38, R2 ;  /* 0x0000000226267220 */ /* 0x000fc40000400000 */
[----:B------:R-:W-:Y:S01]  /*1faa0*/  @P4 STG.E.U16 desc[UR44][R4.64+0x30], R36 ;  /* 0x0000302404004986 */ /* 0x000fe2000c10152c */
[----:B------:R-:W-:Y:S01]  /*1fab0*/  ISETP.GT.AND P4, PT, R0, 0x20, P1 ;  /* 0x000000200000780c */ /* 0x000fe20000f84270 */
[-C--:B------:R-:W-:Y:S01]  /*1fac0*/  FMUL R39, R39, R2.reuse ;  /* 0x0000000227277220 */ /* 0x080fe20000400000 */
[----:B------:R-:W-:Y:S01]  /*1fad0*/  FMUL R40, R40, R2 ;  /* 0x0000000228287220 */ /* 0x000fe20000400000 */
[----:B------:R-:W-:Y:S02]  /*1fae0*/  F2FP.BF16.F32.PACK_AB R37, RZ, R37 ;  /* 0x00000025ff25723e */ /* 0x000fe400000010ff */
[----:B------:R-:W-:Y:S02]  /*1faf0*/  F2FP.BF16.F32.PACK_AB R38, RZ, R38 ;  /* 0x00000026ff26723e */ /* 0x000fe400000010ff */
[----:B------:R-:W-:Y:S01]  /*1fb00*/  F2FP.BF16.F32.PACK_AB R39, RZ, R39 ;  /* 0x00000027ff27723e */ /* 0x000fe200000010ff */
[----:B------:R-:W-:Y:S01]  /*1fb10*/  @P5 STG.E.U16 desc[UR44][R4.64+0x32], R37 ;  /* 0x0000322504005986 */ /* 0x000fe2000c10152c */
[----:B------:R-:W-:-:S02]  /*1fb20*/  F2FP.BF16.F32.PACK_AB R40, RZ, R40 ;  /* 0x00000028ff28723e */ /* 0x000fc400000010ff */
[C---:B------:R-:W-:Y:S01]  /*1fb30*/  ISETP.GT.AND P5, PT, R0.reuse, 0x21, P1 ;  /* 0x000000210000780c */ /* 0x040fe20000fa4270 */
[----:B------:R-:W-:Y:S01]  /*1fb40*/  @P2 STG.E.U16 desc[UR44][R6.64+0x30], R38 ;  /* 0x0000302606002986 */ /* 0x000fe2000c10152c */
[C---:B------:R-:W-:Y:S01]  /*1fb50*/  ISETP.GT.AND P2, PT, R0.reuse, 0x20, P0 ;  /* 0x000000200000780c */ /* 0x040fe20000744270 */
[-C--:B------:R-:W-:Y:S02]  /*1fb60*/  FMUL R41, R41, R2.reuse ;  /* 0x0000000229297220 */ /* 0x080fe40000400000 */
[----:B------:R-:W-:Y:S01]  /*1fb70*/  @P3 STG.E.U16 desc[UR44][R6.64+0x32], R39 ;  /* 0x0000322706003986 */ /* 0x000fe2000c10152c */
[----:B------:R-:W-:Y:S01]  /*1fb80*/  ISETP.GT.AND P3, PT, R0, 0x21, P0 ;  /* 0x000000210000780c */ /* 0x000fe20000764270 */
[-C--:B------:R-:W-:Y:S02]  /*1fb90*/  FMUL R42, R42, R2.reuse ;  /* 0x000000022a2a7220 */ /* 0x080fe40000400000 */
[----:B------:R-:W-:Y:S01]  /*1fba0*/  @P4 STG.E.U16 desc[UR44][R4.64+0x40], R40 ;  /* 0x0000402804004986 */ /* 0x000fe2000c10152c */
[----:B------:R-:W-:Y:S01]  /*1fbb0*/  ISETP.GT.AND P4, PT, R0, 0x28, P1 ;  /* 0x000000280000780c */ /* 0x000fe20000f84270 */
[-C--:B------:R-:W-:Y:S01]  /*1fbc0*/  FMUL R43, R43, R2.reuse ;  /* 0x000000022b2b7220 */ /* 0x080fe20000400000 */
[----:B------:R-:W-:Y:S01]  /*1fbd0*/  FMUL R44, R44, R2 ;  /* 0x000000022c2c7220 */ /* 0x000fe20000400000 */
[----:B------:R-:W-:-:S02]  /*1fbe0*/  F2FP.BF16.F32.PACK_AB R41, RZ, R41 ;  /* 0x00000029ff29723e */ /* 0x000fc400000010ff */
[----:B------:R-:W-:Y:S02]  /*1fbf0*/  F2FP.BF16.F32.PACK_AB R42, RZ, R42 ;  /* 0x0000002aff2a723e */ /* 0x000fe400000010ff */
        /* <DEDUP_REMOVED lines=357> */
[----:B------:R-:W-:Y:S01]  /*21250*/  ISETP.GT.AND P2, PT, R0, 0xd8, P0 ;  /* 0x000000d80000780c */ /* 0x000fe20000744270 */
[-C--:B------:R-:W-:Y:S02]  /*21260*/  FMUL R133, R133, R2.reuse ;  /* 0x0000000285857220 */ /* 0x080fe40000400000 */
[----:B------:R-:W-:Y:S01]  /*21270*/  @P3 STG.E.U16 desc[UR44][R6.64+0x1a2], R131 ;  /* 0x0001a28306003986 */ /* 0x000fe2000c10152c */
[----:B------:R-:W-:-:S03]  /*21280*/  FMUL R134, R134, R2 ;  /* 0x0000000286867220 */ /* 0x000fc60000400000 */
[----:B------:R-:W-:Y:S01]  /*21290*/  @P4 STG.E.U16 desc[UR44][R4.64+0x1b0], R132 ;  /* 0x0001b08404004986 */ /* 0x000fe2000c10152c */
[C---:B------:R-:W-:Y:S01]  /*212a0*/  ISETP.GT.AND P4, PT, R0.reuse, 0xd9, P0 ;  /* 0x000000d90000780c */ /* 0x040fe20000784270 */
[----:B------:R-:W-:Y:S01]  /*212b0*/  FMUL R135, R135, R2 ;  /* 0x0000000287877220 */ /* 0x000fe20000400000 */
[----:B------:R-:W-:Y:S02]  /*212c0*/  F2FP.BF16.F32.PACK_AB R133, RZ, R133 ;  /* 0x00000085ff85723e */ /* 0x000fe400000010ff */
[----:B------:R-:W-:Y:S02]  /*212d0*/  F2FP.BF16.F32.PACK_AB R134, RZ, R134 ;  /* 0x00000086ff86723e */ /* 0x000fe400000010ff */
[----:B------:R-:W-:Y:S01]  /*212e0*/  F2FP.BF16.F32.PACK_AB R135, RZ, R135 ;  /* 0x00000087ff87723e */ /* 0x000fe200000010ff */
[----:B------:R-:W-:Y:S01]  /*212f0*/  @P5 STG.E.U16 desc[UR44][R4.64+0x1b2], R133 ;  /* 0x0001b28504005986 */ /* 0x000fe2000c10152c */
[----:B------:R-:W-:-:S03]  /*21300*/  ISETP.GT.AND P5, PT, R0, 0xe0, P1 ;  /* 0x000000e00000780c */ /* 0x000fc60000fa4270 */
[----:B------:R-:W-:Y:S01]  /*21310*/  @P2 STG.E.U16 desc[UR44][R6.64+0x1b0], R134 ;  /* 0x0001b08606002986 */ /* 0x000fe2000c10152c */
[----:B------:R-:W-:Y:S01]  /*21320*/  ISETP.GT.AND P2, PT, R0, 0xe1, P1 ;  /* 0x000000e10000780c */ /* 0x000fe20000f44270 */
[-C--:B------:R-:W-:Y:S01]  /*21330*/  FMUL R136, R136, R2.reuse ;  /* 0x0000000288887220 */ /* 0x080fe20000400000 */
[C---:B------:R-:W-:Y:S01]  /*21340*/  ISETP.GT.AND P3, PT, R0.reuse, 0xe0, P0 ;  /* 0x000000e00000780c */ /* 0x040fe20000764270 */
[----:B------:R-:W-:Y:S01]  /*21350*/  @P4 STG.E.U16 desc[UR44][R6.64+0x1b2], R135 ;  /* 0x0001b28706004986 */ /* 0x000fe2000c10152c */
[-C--:B------:R-:W-:Y:S01]  /*21360*/  FMUL R137, R137, R2.reuse ;  /* 0x0000000289897220 */ /* 0x080fe20000400000 */
[----:B------:R-:W-:Y:S01]  /*21370*/  ISETP.GT.AND P4, PT, R0, 0xe1, P0 ;  /* 0x000000e10000780c */ /* 0x000fe20000784270 */
[-C--:B------:R-:W-:Y:S01]  /*21380*/  FMUL R138, R138, R2.reuse ;  /* 0x000000028a8a7220 */ /* 0x080fe20000400000 */
[----:B------:R-:W-:Y:S01]  /*21390*/  FMUL R139, R139, R2 ;  /* 0x000000028b8b7220 */ /* 0x000fe20000400000 */
[----:B------:R-:W-:Y:S02]  /*213a0*/  F2FP.BF16.F32.PACK_AB R136, RZ, R136 ;  /* 0x00000088ff88723e */ /* 0x000fe400000010ff */
[----:B------:R-:W-:-:S02]  /*213b0*/  F2FP.BF16.F32.PACK_AB R137, RZ, R137 ;  /* 0x00000089ff89723e */ /* 0x000fc400000010ff */
[----:B------:R-:W-:Y:S02]  /*213c0*/  F2FP.BF16.F32.PACK_AB R138, RZ, R138 ;  /* 0x0000008aff8a723e */ /* 0x000fe400000010ff */
[----:B------:R-:W-:Y:S01]  /*213d0*/  F2FP.BF16.F32.PACK_AB R139, RZ, R139 ;  /* 0x0000008bff8b723e */ /* 0x000fe200000010ff */
[----:B------:R-:W-:Y:S01]  /*213e0*/  @P5 STG.E.U16 desc[UR44][R4.64+0x1c0], R136 ;  /* 0x0001c08804005986 */ /* 0x000fe2000c10152c */
[----:B------:R-:W-:-:S03]  /*213f0*/  ISETP.GT.AND P5, PT, R0, 0xe9, P1 ;  /* 0x000000e90000780c */ /* 0x000fc60000fa4270 */
[----:B------:R-:W-:Y:S01]  /*21400*/  @P2 STG.E.U16 desc[UR44][R4.64+0x1c2], R137 ;  /* 0x0001c28904002986 */ /* 0x000fe2000c10152c */
[C---:B------:R-:W-:Y:S02]  /*21410*/  ISETP.GT.AND P2, PT, R0.reuse, 0xe8, P1 ;  /* 0x000000e80000780c */ /* 0x040fe40000f44270 */
[C---:B------:R-:W-:Y:S01]  /*21420*/  ISETP.GT.AND P6, PT, R0.reuse, 0xe8, P0 ;  /* 0x000000e80000780c */ /* 0x040fe200007c4270 */
[----:B------:R-:W-:Y:S01]  /*21430*/  @P3 STG.E.U16 desc[UR44][R6.64+0x1c0], R138 ;  /* 0x0001c08a06003986 */ /* 0x000fe2000c10152c */
[----:B------:R-:W-:Y:S01]  /*21440*/  ISETP.GT.AND P3, PT, R0, 0xe9, P0 ;  /* 0x000000e90000780c */ /* 0x000fe20000764270 */
[-C--:B------:R-:W-:Y:S01]  /*21450*/  FMUL R140, R140, R2.reuse ;  /* 0x000000028c8c7220 */ /* 0x080fe20000400000 */
[-C--:B------:R-:W-:Y:S01]  /*21460*/  FMUL R141, R141, R2.reuse ;  /* 0x000000028d8d7220 */ /* 0x080fe20000400000 */
[----:B------:R-:W-:Y:S01]  /*21470*/  @P4 STG.E.U16 desc[UR44][R6.64+0x1c2], R139 ;  /* 0x0001c28b06004986 */ /* 0x000fe2000c10152c */
[----:B------:R-:W-:Y:S01]  /*21480*/  ISETP.GT.AND P4, PT, R0, 0xf0, P1 ;  /* 0x000000f00000780c */ /* 0x000fe20000f84270 */
[-C--:B------:R-:W-:Y:S01]  /*21490*/  FMUL R142, R142, R2.reuse ;  /* 0x000000028e8e7220 */ /* 0x080fe20000400000 */
[-C--:B------:R-:W-:Y:S01]  /*214a0*/  FMUL R143, R143, R2.reuse ;  /* 0x000000028f8f7220 */ /* 0x080fe20000400000 */
[----:B------:R-:W-:Y:S01]  /*214b0*/  FMUL R144, R144, R2 ;  /* 0x0000000290907220 */ /* 0x000fe20000400000 */
[----:B------:R-:W-:-:S02]  /*214c0*/  F2FP.BF16.F32.PACK_AB R140, RZ, R140 ;  /* 0x0000008cff8c723e */ /* 0x000fc400000010ff */
[----:B------:R-:W-:Y:S02]  /*214d0*/  F2FP.BF16.F32.PACK_AB R141, RZ, R141 ;  /* 0x0000008dff8d723e */ /* 0x000fe400000010ff */
[----:B------:R-:W-:Y:S02]  /*214e0*/  F2FP.BF16.F32.PACK_AB R142, RZ, R142 ;  /* 0x0000008eff8e723e */ /* 0x000fe400000010ff */
[----:B------:R-:W-:Y:S02]  /*214f0*/  F2FP.BF16.F32.PACK_AB R143, RZ, R143 ;  /* 0x0000008fff8f723e */ /* 0x000fe400000010ff */
[----:B------:R-:W-:Y:S01]  /*21500*/  F2FP.BF16.F32.PACK_AB R144, RZ, R144 ;  /* 0x00000090ff90723e */ /* 0x000fe200000010ff */
[----:B------:R-:W-:Y:S01]  /*21510*/  @P2 STG.E.U16 desc[UR44][R4.64+0x1d0], R140 ;  /* 0x0001d08c04002986 */ /* 0x000fe2000c10152c */
[----:B------:R-:W-:-:S03]  /*21520*/  ISETP.GT.AND P2, PT, R0, 0xf1, P1 ;  /* 0x000000f10000780c */ /* 0x000fc60000f44270 */
[----:B------:R-:W-:Y:S01]  /*21530*/  @P5 STG.E.U16 desc[UR44][R4.64+0x1d2], R141 ;  /* 0x0001d28d04005986 */ /* 0x000fe2000c10152c */
[----:B------:R-:W-:-:S03]  /*21540*/  ISETP.GT.AND P5, PT, R0, 0xf0, P0 ;  /* 0x000000f00000780c */ /* 0x000fc600007a4270 */
[----:B------:R-:W-:Y:S01]  /*21550*/  @P6 STG.E.U16 desc[UR44][R6.64+0x1d0], R142 ;  /* 0x0001d08e06006986 */ /* 0x000fe2000c10152c */
[----:B------:R-:W-:-:S03]  /*21560*/  FMUL R145, R145, R2 ;  /* 0x0000000291917220 */ /* 0x000fc60000400000 */
[----:B------:R-:W-:Y:S01]  /*21570*/  @P3 STG.E.U16 desc[UR44][R6.64+0x1d2], R143 ;  /* 0x0001d28f06003986 */ /* 0x000fe2000c10152c */
[----:B------:R-:W-:-:S03]  /*21580*/  ISETP.GT.AND P3, PT, R0, 0xf8, P1 ;  /* 0x000000f80000780c */ /* 0x000fc60000f64270 */
[----:B------:R-:W-:Y:S01]  /*21590*/  @P4 STG.E.U16 desc[UR44][R4.64+0x1e0], R144 ;  /* 0x0001e09004004986 */ /* 0x000fe2000c10152c */
[----:B------:R-:W-:Y:S01]  /*215a0*/  ISETP.GT.AND P4, PT, R0, 0xf1, P0 ;  /* 0x000000f10000780c */ /* 0x000fe20000784270 */
[-C--:B------:R-:W-:Y:S01]  /*215b0*/  FMUL R146, R146, R2.reuse ;  /* 0x0000000292927220 */ /* 0x080fe20000400000 */
[C---:B------:R-:W-:Y:S01]  /*215c0*/  ISETP.GT.AND P1, PT, R0.reuse, 0xf9, P1 ;  /* 0x000000f90000780c */ /* 0x040fe20000f24270 */
[-C--:B------:R-:W-:Y:S01]  /*215d0*/  FMUL R147, R147, R2.reuse ;  /* 0x0000000293937220 */ /* 0x080fe20000400000 */
[----:B------:R-:W-:Y:S01]  /*215e0*/  ISETP.GT.AND P6, PT, R0, 0xf8, P0 ;  /* 0x000000f80000780c */ /* 0x000fe200007c4270 */
[-C--:B------:R-:W-:Y:S01]  /*215f0*/  FMUL R148, R148, R2.reuse ;  /* 0x0000000294947220 */ /* 0x080fe20000400000 */
[----:B------:R-:W-:Y:S01]  /*21600*/  FMUL R149, R149, R2 ;  /* 0x0000000295957220 */ /* 0x000fe20000400000 */
[----:B------:R-:W-:Y:S02]  /*21610*/  F2FP.BF16.F32.PACK_AB R145, RZ, R145 ;  /* 0x00000091ff91723e */ /* 0x000fe400000010ff */
[----:B------:R-:W-:-:S02]  /*21620*/  F2FP.BF16.F32.PACK_AB R146, RZ, R146 ;  /* 0x00000092ff92723e */ /* 0x000fc400000010ff */
[----:B------:R-:W-:Y:S02]  /*21630*/  ISETP.GT.AND P0, PT, R0, 0xf9, P0 ;  /* 0x000000f90000780c */ /* 0x000fe40000704270 */
[----:B------:R-:W-:Y:S01]  /*21640*/  F2FP.BF16.F32.PACK_AB R147, RZ, R147 ;  /* 0x00000093ff93723e */ /* 0x000fe200000010ff */
[----:B------:R-:W-:Y:S01]  /*21650*/  FMUL R150, R150, R2 ;  /* 0x0000000296967220 */ /* 0x000fe20000400000 */
[----:B------:R-:W-:Y:S02]  /*21660*/  F2FP.BF16.F32.PACK_AB R148, RZ, R148 ;  /* 0x00000094ff94723e */ /* 0x000fe400000010ff */
[----:B------:R-:W-:Y:S01]  /*21670*/  F2FP.BF16.F32.PACK_AB R149, RZ, R149 ;  /* 0x00000095ff95723e */ /* 0x000fe200000010ff */
[----:B------:R-:W-:Y:S01]  /*21680*/  FMUL R151, R151, R2 ;  /* 0x0000000297977220 */ /* 0x000fe20000400000 */
[----:B------:R-:W-:Y:S01]  /*21690*/  @P2 STG.E.U16 desc[UR44][R4.64+0x1e2], R145 ;  /* 0x0001e29104002986 */ /* 0x000fe2000c10152c */
[----:B------:R-:W-:-:S03]  /*216a0*/  F2FP.BF16.F32.PACK_AB R150, RZ, R150 ;  /* 0x00000096ff96723e */ /* 0x000fc600000010ff */
[----:B------:R-:W-:Y:S01]  /*216b0*/  @P5 STG.E.U16 desc[UR44][R6.64+0x1e0], R146 ;  /* 0x0001e09206005986 */ /* 0x000fe2000c10152c */
[----:B------:R-:W-:-:S03]  /*216c0*/  F2FP.BF16.F32.PACK_AB R151, RZ, R151 ;  /* 0x00000097ff97723e */ /* 0x000fc600000010ff */
[----:B------:R-:W-:Y:S04]  /*216d0*/  @P4 STG.E.U16 desc[UR44][R6.64+0x1e2], R147 ;  /* 0x0001e29306004986 */ /* 0x000fe8000c10152c */
[----:B------:R-:W-:Y:S04]  /*216e0*/  @P3 STG.E.U16 desc[UR44][R4.64+0x1f0], R148 ;  /* 0x0001f09404003986 */ /* 0x000fe8000c10152c */
[----:B------:R0:W-:Y:S02]  /*216f0*/  @P1 STG.E.U16 desc[UR44][R4.64+0x1f2], R149 ;  /* 0x0001f29504001986 */ /* 0x0001e4000c10152c */
[----:B0-----:R-:W-:-:S02]  /*21700*/  @P6 IMAD.MOV.U32 R4, RZ, RZ, R6 ;  /* 0x000000ffff046224 */ /* 0x001fc400078e0006 */
[----:B------:R-:W-:-:S05]  /*21710*/  @P6 IMAD.MOV.U32 R5, RZ, RZ, R7 ;  /* 0x000000ffff056224 */ /* 0x000fca00078e0007 */
[----:B------:R0:W-:Y:S04]  /*21720*/  @P6 STG.E.U16 desc[UR44][R4.64+0x1f0], R150 ;  /* 0x0001f09604006986 */ /* 0x0001e8000c10152c */
[----:B------:R0:W-:Y:S02]  /*21730*/  @P0 STG.E.U16 desc[UR44][R6.64+0x1f2], R151 ;  /* 0x0001f29706000986 */ /* 0x0001e4000c10152c */
.L_x_536:
[----:B------:R-:W-:Y:S05]  /*21740*/  BSYNC B0 ;  /* 0x0000000000007941 */ /* 0x000fea0003800000 */
.L_x_28:
[----:B0-----:R-:W2:Y:S04]  /*21750*/  LDL.LU R5, [R1+0x200] ;  /* 0x0002000001057983 */ /* 0x001ea80000300800 */
[----:B------:R-:W2:Y:S01]  /*21760*/  LDL.LU R4, [R1+0x204] ;  /* 0x0002040001047983 */ /* 0x000ea20000300800 */
[----:B------:R-:W-:Y:S01]  /*21770*/  ULDC UR4, c[0x0][0xc] ;  /* 0x0000030000047ab9 */ /* 0x000fe20000000800 */
[----:B------:R-:W-:Y:S01]  /*21780*/  ULDC UR5, c[0x0][0x10] ;  /* 0x0000040000057ab9 */ /* 0x000fe20000000800 */
[----:B-----5:R-:W2:Y:S01]  /*21790*/  LDC R3, c[0x0][0x14] ;  /* 0x00000500ff037b82 */ /* 0x020ea20000000800 */
[----:B------:R-:W-:Y:S01]  /*217a0*/  UIMAD.WIDE.U32 UR4, UR4, UR5, URZ ;  /* 0x00000005040472a5 */ /* 0x000fe2000f8e003f */
[----:B----4-:R-:W-:Y:S01]  /*217b0*/  PRMT R0, RZ, 0x7610, R0 ;  /* 0x00007610ff007816 */ /* 0x010fe20000000000 */
[----:B------:R-:W-:Y:S01]  /*217c0*/  UMOV UR41, 0xffffffff ;  /* 0xffffffff00297882 */ /* 0x000fe20000000000 */
[----:B------:R-:W-:-:S03]  /*217d0*/  UMOV UR42, 0xffffffff ;  /* 0xffffffff002a7882 */ /* 0x000fc60000000000 */
[----:B--2---:R-:W-:-:S04]  /*217e0*/  IMAD.WIDE.U32 R4, R3, UR4, R4 ;  /* 0x0000000403047c25 */ /* 0x004fc8000f8e0004 */
[----:B------:R-:W-:Y:S01]  /*217f0*/  IMAD R3, R3, UR5, RZ ;  /* 0x0000000503037c24 */ /* 0x000fe2000f8e02ff */
[----:B------:R-:W-:Y:S01]  /*21800*/  ULDC.64 UR4, c[0x0][0x650] ;  /* 0x0001940000047ab9 */ /* 0x000fe20000000a00 */
[----:B------:R-:W-:Y:S01]  /*21810*/  IMAD.MOV.U32 R7, RZ, RZ, R4 ;  /* 0x000000ffff077224 */ /* 0x000fe200078e0004 */
[----:B------:R-:W-:Y:S02]  /*21820*/  ISETP.GE.U32.AND P0, PT, R4, UR4, PT ;  /* 0x0000000404007c0c */ /* 0x000fe4000bf06070 */
[----:B------:R-:W-:-:S04]  /*21830*/  IADD3 R6, R5, R3, RZ ;  /* 0x0000000305067210 */ /* 0x000fc80007ffe0ff */
[----:B------:R-:W-:Y:S01]  /*21840*/  ISETP.GE.U32.AND.EX P0, PT, R6, UR5, PT, P0 ;  /* 0x0000000506007c0c */ /* 0x000fe2000bf06100 */
[----:B------:R0:W-:Y:S04]  /*21850*/  STL [R1+0x200], R6 ;  /* 0x0002000601007387 */ /* 0x0001e80000100800 */
[----:B------:R0:W-:Y:S08]  /*21860*/  STL [R1+0x204], R7 ;  /* 0x0002040701007387 */ /* 0x0001f00000100800 */
[----:B------:R-:W-:Y:S05]  /*21870*/  @P0 BRA `(.L_x_537) ;  /* 0x0000000400880947 */ /* 0x000fea0003800000 */
[----:B------:R-:W2:Y:S01]  /*21880*/  S2UR UR6, SR_CTAID.X ;  /* 0x00000000000679c3 */ /* 0x000ea20000002500 */
[----:B------:R-:W-:Y:S01]  /*21890*/  ULDC.64 UR12, c[0x0][0x628] ;  /* 0x00018a00000c7ab9 */ /* 0x000fe20000000a00 */
[----:B------:R-:W-:Y:S01]  /*218a0*/  ULDC UR4, c[0x0][0x150] ;  /* 0x0000540000047ab9 */ /* 0x000fe20000000800 */
[----:B------:R-:W-:Y:S01]  /*218b0*/  ISETP.NE.U32.AND P0, PT, RZ, UR12, PT ;  /* 0x0000000cff007c0c */ /* 0x000fe2000bf05070 */
[----:B------:R-:W-:Y:S01]  /*218c0*/  ULDC UR15, c[0x0][0x630] ;  /* 0x00018c00000f7ab9 */ /* 0x000fe20000000800 */
[C---:B------:R-:W-:Y:S01]  /*218d0*/  R2UR UR16, R7.reuse ;  /* 0x00000000071072ca */ /* 0x040fe200000e0000 */
[----:B------:R-:W-:Y:S01]  /*218e0*/  ULDC UR19, c[0x0][0x154] ;  /* 0x0000550000137ab9 */ /* 0x000fe20000000800 */
[----:B------:R-:W-:Y:S01]  /*218f0*/  ISETP.NE.AND.EX P0, PT, RZ, UR13, PT, P0 ;  /* 0x0000000dff007c0c */ /* 0x000fe2000bf05300 */
[----:B------:R-:W4:Y:S01]  /*21900*/  S2UR UR18, SR_CTAID.Y ;  /* 0x00000000001279c3 */ /* 0x000f220000002600 */
[----:B------:R-:W-:Y:S02]  /*21910*/  R2UR UR17, R6 ;  /* 0x00000000061172ca */ /* 0x000fe400000e0000 */
[----:B------:R-:W-:-:S02]  /*21920*/  R2UR UR10, R7 ;  /* 0x00000000070a72ca */ /* 0x000fc400000e0000 */
[----:B------:R-:W-:Y:S02]  /*21930*/  R2UR UR11, R6 ;  /* 0x00000000060b72ca */ /* 0x000fe400000e0000 */
[----:B--2---:R-:W-:-:S05]  /*21940*/  I2FP.F32.U32 R0, UR6 ;  /* 0x0000000600007c45 */ /* 0x004fca0008201000 */
[----:B------:R-:W-:-:S04]  /*21950*/  FMUL R0, R0, UR4 ;  /* 0x0000000400007c20 */ /* 0x000fc80008400000 */
[----:B------:R2:W0:Y:S01]  /*21960*/  F2I.U32.TRUNC.NTZ R3, R0 ;  /* 0x0000000000037305 */ /* 0x000422000020f000 */
[----:B----4-:R-:W-:Y:S05]  /*21970*/  @!P0 BRA `(.L_x_538) ;  /* 0x0000000000308947 */ /* 0x010fea0003800000 */
        /* <DEDUP_REMOVED lines=12> */
.L_x_538:
[----:B------:R-:W-:Y:S01]  /*21a40*/  USHF.R.U64 UR42, UR10, UR15, UR11 ;  /* 0x0000000f0a2a7299 */ /* 0x000fe2000800120b */
[----:B--2---:R-:W-:Y:S01]  /*21a50*/  I2FP.F32.U32 R0, UR18 ;  /* 0x0000001200007c45 */ /* 0x004fe20008201000 */
[----:B------:R-:W-:Y:S02]  /*21a60*/  USHF.R.U32.HI UR4, URZ, UR15, UR11 ;  /* 0x0000000f3f047299 */ /* 0x000fe4000801160b */
[----:B------:R-:W-:Y:S02]  /*21a70*/  UIADD3 UR10, UP0, URZ, -UR42, URZ ;  /* 0x8000002a3f0a7290 */ /* 0x000fe4000ff1e03f */
[----:B------:R-:W-:Y:S01]  /*21a80*/  FMUL R0, R0, UR19 ;  /* 0x0000001300007c20 */ /* 0x000fe20008400000 */
[----:B------:R-:W-:Y:S01]  /*21a90*/  ULDC.64 UR12, c[0x0][0x620] ;  /* 0x00018800000c7ab9 */ /* 0x000fe20000000a00 */
[----:B------:R-:W-:Y:S01]  /*21aa0*/  UIADD3.X UR4, URZ, ~UR4, URZ, UP0, !UPT ;  /* 0x800000043f047290 */ /* 0x000fe200087fe43f */
[----:B------:R-:W-:Y:S01]  /*21ab0*/  UMOV UR8, UR16 ;  /* 0x0000001000087c82 */ /* 0x000fe20008000000 */
[----:B------:R-:W-:-:S02]  /*21ac0*/  UMOV UR9, UR17 ;  /* 0x0000001100097c82 */ /* 0x000fc40008000000 */
[----:B------:R-:W-:Y:S01]  /*21ad0*/  UIMAD UR4, UR4, UR12, URZ ;  /* 0x0000000c040472a4 */ /* 0x000fe2000f8e023f */
[----:B------:R-:W2:Y:S01]  /*21ae0*/  F2I.U32.TRUNC.NTZ R0, R0 ;  /* 0x0000000000007305 */ /* 0x000ea2000020f000 */
[----:B------:R-:W-:Y:S01]  /*21af0*/  UIMAD.WIDE.U32 UR8, UR10, UR12, UR8 ;  /* 0x0000000c0a0872a5 */ /* 0x000fe2000f8e0008 */
[----:B0-----:R-:W-:Y:S01]  /*21b00*/  R2UR UR12, R3 ;  /* 0x00000000030c72ca */ /* 0x001fe200000e0000 */
[----:B------:R-:W-:Y:S01]  /*21b10*/  UIMAD UR10, UR10, UR13, UR4 ;  /* 0x0000000d0a0a72a4 */ /* 0x000fe2000f8e0204 */
[----:B------:R-:W-:Y:S01]  /*21b20*/  ULDC UR11, c[0x0][0x618] ;  /* 0x00018600000b7ab9 */ /* 0x000fe20000000800 */
[----:B------:R-:W-:Y:S02]  /*21b30*/  ULDC UR21, c[0x0][0x658] ;  /* 0x0001960000157ab9 */ /* 0x000fe40000000800 */
[----:B------:R-:W-:Y:S01]  /*21b40*/  UIADD3 UR9, UR9, UR10, URZ ;  /* 0x0000000a09097290 */ /* 0x000fe2000fffe03f */
[----:B------:R-:W-:Y:S01]  /*21b50*/  UMOV UR15, 0xffffffff ;  /* 0xffffffff000f7882 */ /* 0x000fe20000000000 */
[----:B------:R-:W-:Y:S01]  /*21b60*/  ULDC.64 UR4, c[0x0][0x640] ;  /* 0x0001900000047ab9 */ /* 0x000fe20000000a00 */
[----:B------:R-:W-:Y:S01]  /*21b70*/  USHF.L.U32 UR15, UR15, UR21, URZ ;  /* 0x000000150f0f7299 */ /* 0x000fe2000800063f */
[----:B------:R-:W-:Y:S01]  /*21b80*/  ISETP.NE.U32.AND P0, PT, RZ, UR4, PT ;  /* 0x00000004ff007c0c */ /* 0x000fe2000bf05070 */
[----:B------:R-:W-:-:S02]  /*21b90*/  USHF.R.U64 UR16, UR8, UR11, UR9 ;  /* 0x0000000b08107299 */ /* 0x000fc40008001209 */
[----:B------:R-:W-:Y:S01]  /*21ba0*/  USHF.R.U32.HI UR8, URZ, UR11, UR9 ;  /* 0x0000000b3f087299 */ /* 0x000fe20008011609 */
[----:B--2---:R-:W-:Y:S01]  /*21bb0*/  R2UR UR14, R0 ;  /* 0x00000000000e72ca */ /* 0x004fe200000e0000 */
[----:B------:R-:W-:Y:S01]  /*21bc0*/  ULDC UR17, c[0x0][0x608] ;  /* 0x0001820000117ab9 */ /* 0x000fe20000000800 */
[----:B------:R-:W-:Y:S01]  /*21bd0*/  ULOP3.LUT UR40, URZ, UR15, URZ, 0x33, !UPT ;  /* 0x0000000f3f287292 */ /* 0x000fe2000f8e333f */
[----:B------:R-:W-:Y:S01]  /*21be0*/  ISETP.NE.AND.EX P0, PT, RZ, UR5, PT, P0 ;  /* 0x00000005ff007c0c */ /* 0x000fe2000bf05300 */
[----:B------:R-:W-:Y:S02]  /*21bf0*/  USHF.R.U64 UR15, UR16, UR17, UR8 ;  /* 0x00000011100f7299 */ /* 0x000fe40008001208 */
[----:B------:R-:W-:Y:S02]  /*21c00*/  USHF.R.U32.HI UR8, URZ, UR17, UR8 ;  /* 0x000000113f087299 */ /* 0x000fe40008011608 */
[----:B------:R-:W-:Y:S02]  /*21c10*/  UIADD3 UR12, -UR12, URZ, URZ ;  /* 0x0000003f0c0c7290 */ /* 0x000fe4000fffe13f */
[----:B------:R-:W-:Y:S01]  /*21c20*/  USHF.R.U64 UR17, UR15, UR21, UR8 ;  /* 0x000000150f117299 */ /* 0x000fe20008001208 */
[----:B------:R-:W-:Y:S01]  /*21c30*/  UMOV UR19, 0x1 ;  /* 0x0000000100137882 */ /* 0x000fe20000000000 */
[----:B------:R-:W-:Y:S01]  /*21c40*/  ULDC UR13, c[0x0][0x144] ;  /* 0x00005100000d7ab9 */ /* 0x000fe20000000800 */
[----:B------:R-:W-:Y:S01]  /*21c50*/  ULDC UR7, c[0x0][0x600] ;  /* 0x0001800000077ab9 */ /* 0x000fe20000000800 */
[----:B------:R-:W-:-:S02]  /*21c60*/  USHF.L.U32 UR24, UR19, UR21, URZ ;  /* 0x0000001513187299 */ /* 0x000fc4000800063f */
[----:B------:R-:W-:Y:S02]  /*21c70*/  USHF.R.U32.HI UR8, URZ, UR21, UR8 ;  /* 0x000000153f087299 */ /* 0x000fe40008011608 */
[----:B------:R-:W-:Y:S02]  /*21c80*/  UIMAD UR21, UR13, UR12, UR6 ;  /* 0x0000000c0d1572a4 */ /* 0x000fe4000f8e0206 */
[----:B------:R-:W-:Y:S02]  /*21c90*/  UIADD3 UR20, UR7, -0x1, URZ ;  /* 0xffffffff07147890 */ /* 0x000fe4000fffe03f */
[----:B------:R-:W-:Y:S01]  /*21ca0*/  UIADD3 UR19, -UR14, URZ, URZ ;  /* 0x0000003f0e137290 */ /* 0x000fe2000fffe13f */
        /* <DEDUP_REMOVED lines=17> */
.L_x_539:
[----:B------:R-:W-:Y:S01]  /*21dc0*/  UISETP.NE.AND UP0, UPT, UR39, URZ, UPT ;  /* 0x0000003f2700728c */ /* 0x000fe2000bf05270 */
[----:B------:R-:W-:Y:S01]  /*21dd0*/  IMAD.MOV.U32 R0, RZ, RZ, 0x1 ;  /* 0x00000001ff007424 */ /* 0x000fe200078e00ff */
[----:B------:R-:W-:Y:S02]  /*21de0*/  USHF.R.U64 UR4, UR6, UR22, UR8 ;  /* 0x0000001606047299 */ /* 0x000fe40008001208 */
[----:B------:R-:W-:Y:S02]  /*21df0*/  ULOP3.LUT UR40, UR15, UR40, URZ, 0xc0, !UPT ;  /* 0x000000280f287292 */ /* 0x000fe4000f8ec03f */
[----:B------:R-:W-:Y:S02]  /*21e00*/  UIADD3 UR5, -UR4, URZ, URZ ;  /* 0x0000003f04057290 */ /* 0x000fe4000fffe13f */
[----:B------:R-:W-:Y:S02]  /*21e10*/  UIMAD UR40, UR24, UR4, UR40 ;  /* 0x00000004182872a4 */ /* 0x000fe4000f8e0228 */
[----:B------:R-:W-:-:S02]  /*21e20*/  ULOP3.LUT UR16, UR16, UR20, URZ, 0xc0, !UPT ;  /* 0x0000001410107292 */ /* 0x000fc4000f8ec03f */
[----:B------:R-:W-:Y:S02]  /*21e30*/  @UP0 UIMAD UR21, UR25, UR19, UR18 ;  /* 0x00000013191502a4 */ /* 0x000fe4000f8e0212 */
[----:B------:R-:W-:-:S03]  /*21e40*/  UIMAD UR4, UR5, UR23, UR17 ;  /* 0x00000017050472a4 */ /* 0x000fc6000f8e0211 */
[----:B------:R-:W-:Y:S01]  /*21e50*/  ULDC UR5, c[0x0][0x610] ;  /* 0x0001840000057ab9 */ /* 0x000fe20000000800 */
[----:B------:R-:W-:Y:S02]  /*21e60*/  UIMAD UR4, UR4, UR7, UR16 ;  /* 0x00000007040472a4 */ /* 0x000fe4000f8e0210 */
[----:B------:R-:W-:-:S04]  /*21e70*/  UIMAD UR40, UR40, UR5, UR21 ;  /* 0x00000005282872a4 */ /* 0x000fc8000f8e0215 */
[----:B------:R-:W-:Y:S02]  /*21e80*/  USEL UR41, UR4, UR40, !UP0 ;  /* 0x0000002804297287 */ /* 0x000fe4000c000000 */
[----:B------:R-:W-:-:S12]  /*21e90*/  USEL UR40, UR40, UR4, !UP0 ;  /* 0x0000000428287287 */ /* 0x000fd8000c000000 */
.L_x_537:
[----:B------:R-:W-:-:S13]  /*21ea0*/  LOP3.LUT P0, RZ, R0, 0xff, RZ, 0xc0, !PT ;  /* 0x000000ff00ff7812 */ /* 0x000fda000780c0ff */
[----:B------:R-:W-:Y:S05]  /*21eb0*/  @P0 BRA `(.L_x_540) ;  /* 0xfffffdf0008c0947 */ /* 0x000fea000383ffff */
[----:B------:R-:W-:Y:S05]  /*21ec0*/  EXIT ;  /* 0x000000000000794d */ /* 0x000fea0003800000 */
.L_x_3:
[----:B------:R-:W2:Y:S01]  /*21ed0*/  LDL R5, [R1+0x204] ;  /* 0x0002040001057983 */ /* 0x000ea20000100800 */
[----:B------:R-:W-:-:S03]  /*21ee0*/  ULDC.64 UR8, c[0x0][0x650] ;  /* 0x0001940000087ab9 */ /* 0x000fc60000000a00 */
[----:B------:R-:W3:Y:S01]  /*21ef0*/  LDL R4, [R1+0x200] ;  /* 0x0002000001047983 */ /* 0x000ee20000100800 */
[----:B------:R-:W-:Y:S01]  /*21f00*/  PRMT R0, RZ, 0x7610, R0 ;  /* 0x00007610ff007816 */ /* 0x000fe20000000000 */
[----:B------:R-:W-:Y:S01]  /*21f10*/  IMAD.MOV.U32 R2, RZ, RZ, -0x1 ;  /* 0xffffffffff027424 */ /* 0x000fe200078e00ff */
[----:B------:R-:W-:Y:S01]  /*21f20*/  MOV R3, 0xffffffff ;  /* 0xffffffff00037802 */ /* 0x000fe20000000f00 */
[----:B------:R-:W-:Y:S01]  /*21f30*/  IMAD.MOV.U32 R10, RZ, RZ, -0x1 ;  /* 0xffffffffff0a7424 */ /* 0x000fe200078e00ff */
[----:B--2---:R-:W-:-:S04]  /*21f40*/  ISETP.GE.U32.AND P0, PT, R5, UR8, PT ;  /* 0x0000000805007c0c */ /* 0x004fc8000bf06070 */
[----:B---3--:R-:W-:-:S13]  /*21f50*/  ISETP.GE.U32.AND.EX P0, PT, R4, UR9, PT, P0 ;  /* 0x0000000904007c0c */ /* 0x008fda000bf06100 */
[----:B------:R-:W-:Y:S05]  /*21f60*/  @P0 BRA `(.L_x_541) ;  /* 0x00000004008c0947 */ /* 0x000fea0003800000 */
[----:B------:R-:W-:Y:S01]  /*21f70*/  I2FP.F32.U32 R0, UR4 ;  /* 0x0000000400007c45 */ /* 0x000fe20008201000 */
[----:B0-----:R-:W-:Y:S01]  /*21f80*/  ULDC.64 UR16, c[0x0][0x628] ;  /* 0x00018a0000107ab9 */ /* 0x001fe20000000a00 */
        /* <DEDUP_REMOVED lines=24> */
.L_x_542:
        /* <DEDUP_REMOVED lines=24> */
[----:B------:R-:W-:Y:S01]  /*22290*/  UMOV UR19, 0x1 ;  /* 0x0000000100137882 */ /* 0x000fe20000000000 */
[----:B------:R-:W-:Y:S01]  /*222a0*/  ULDC UR20, c[0x0][0x608] ;  /* 0x0001820000147ab9 */ /* 0x000fe20000000800 */
[----:B------:R-:W-:Y:S01]  /*222b0*/  USHF.L.U32 UR26, UR19, UR23, URZ ;  /* 0x00000017131a7299 */ /* 0x000fe2000800063f */
[----:B------:R-:W-:Y:S01]  /*222c0*/  ISETP.NE.AND.EX P0, PT, RZ, UR9, PT, P0 ;  /* 0x00000009ff007c0c */ /* 0x000fe2000bf05300 */
[----:B------:R-:W-:Y:S02]  /*222d0*/  USHF.R.U64 UR19, UR18, UR20, UR11 ;  /* 0x0000001412137299 */ /* 0x000fe4000800120b */
[----:B------:R-:W-:Y:S02]  /*222e0*/  USHF.R.U32.HI UR11, URZ, UR20, UR11 ;  /* 0x000000143f0b7299 */ /* 0x000fe4000801160b */
[----:B------:R-:W-:-:S02]  /*222f0*/  UIADD3 UR15, -UR15, URZ, URZ ;  /* 0x0000003f0f0f7290 */ /* 0x000fc4000fffe13f */
[----:B------:R-:W-:Y:S01]  /*22300*/  USHF.R.U64 UR20, UR19, UR23, UR11 ;  /* 0x0000001713147299 */ /* 0x000fe2000800120b */
[----:B------:R-:W-:Y:S01]  /*22310*/  ULDC UR16, c[0x0][0x144] ;  /* 0x0000510000107ab9 */ /* 0x000fe20000000800 */
[----:B------:R-:W-:Y:S01]  /*22320*/  ULDC UR6, c[0x0][0x600] ;  /* 0x0001800000067ab9 */ /* 0x000fe20000000800 */
[----:B------:R-:W-:Y:S02]  /*22330*/  USHF.R.U32.HI UR11, URZ, UR23, UR11 ;  /* 0x000000173f0b7299 */ /* 0x000fe4000801160b */
[----:B------:R-:W-:Y:S02]  /*22340*/  UIMAD UR23, UR16, UR15, UR4 ;  /* 0x0000000f101772a4 */ /* 0x000fe4000f8e0204 */
[----:B------:R-:W-:Y:S02]  /*22350*/  UIADD3 UR22, UR6, -0x1, URZ ;  /* 0xffffffff06167890 */ /* 0x000fe4000fffe03f */
[----:B------:R-:W-:Y:S02]  /*22360*/  ULOP3.LUT UR27, URZ, UR13, URZ, 0x33, !UPT ;  /* 0x0000000d3f1b7292 */ /* 0x000fe4000f8e333f */
        /* <DEDUP_REMOVED lines=18> */
.L_x_543:
[----:B------:R-:W-:Y:S01]  /*22490*/  UISETP.NE.AND UP0, UPT, UR39, URZ, UPT ;  /* 0x0000003f2700728c */ /* 0x000fe2000bf05270 */
[----:B------:R-:W-:Y:S01]  /*224a0*/  MOV R0, 0x1 ;  /* 0x0000000100007802 */ /* 0x000fe20000000f00 */
[----:B------:R-:W-:Y:S01]  /*224b0*/  USHF.R.U64 UR8, UR4, UR24, UR11 ;  /* 0x0000001804087299 */ /* 0x000fe2000800120b */
[----:B------:R-:W-:Y:S01]  /*224c0*/  IMAD.U32 R10, RZ, RZ, UR5 ;  /* 0x00000005ff0a7e24 */ /* 0x000fe2000f8e00ff */
[----:B------:R-:W-:Y:S02]  /*224d0*/  ULOP3.LUT UR4, UR19, UR27, URZ, 0xc0, !UPT ;  /* 0x0000001b13047292 */ /* 0x000fe4000f8ec03f */
[----:B------:R-:W-:Y:S02]  /*224e0*/  ULOP3.LUT UR18, UR18, UR22, URZ, 0xc0, !UPT ;  /* 0x0000001612127292 */ /* 0x000fe4000f8ec03f */
[----:B------:R-:W-:-:S03]  /*224f0*/  UIMAD UR4, UR26, UR8, UR4 ;  /* 0x000000081a0472a4 */ /* 0x000fc6000f8e0204 */
[----:B------:R-:W-:Y:S02]  /*22500*/  @UP0 UIMAD UR23, UR28, UR21, UR7 ;  /* 0x000000151c1702a4 */ /* 0x000fe4000f8e0207 */
[----:B------:R-:W-:-:S03]  /*22510*/  UIADD3 UR7, -UR8, URZ, URZ ;  /* 0x0000003f08077290 */ /* 0x000fc6000fffe13f */
[----:B------:R-:W-:Y:S01]  /*22520*/  ULDC UR8, c[0x0][0x610] ;  /* 0x0001840000087ab9 */ /* 0x000fe20000000800 */
[----:B------:R-:W-:Y:S02]  /*22530*/  UIMAD UR7, UR7, UR25, UR20 ;  /* 0x00000019070772a4 */ /* 0x000fe4000f8e0214 */
[----:B------:R-:W-:Y:S02]  /*22540*/  UIMAD UR4, UR4, UR8, UR23 ;  /* 0x00000008040472a4 */ /* 0x000fe4000f8e0217 */
[----:B------:R-:W-:-:S04]  /*22550*/  UIMAD UR7, UR7, UR6, UR18 ;  /* 0x00000006070772a4 */ /* 0x000fc8000f8e0212 */
[----:B------:R-:W-:Y:S02]  /*22560*/  USEL UR6, UR7, UR4, !UP0 ;  /* 0x0000000407067287 */ /* 0x000fe4000c000000 */
[----:B------:R-:W-:-:S04]  /*22570*/  USEL UR4, UR4, UR7, !UP0 ;  /* 0x0000000704047287 */ /* 0x000fc8000c000000 */
[----:B------:R-:W-:Y:S02]  /*22580*/  IMAD.U32 R2, RZ, RZ, UR6 ;  /* 0x00000006ff027e24 */ /* 0x000fe4000f8e00ff */
[----:B------:R-:W-:-:S07]  /*22590*/  MOV R3, UR4 ;  /* 0x0000000400037c02 */ /* 0x000fce0008000f00 */
.L_x_541:
[----:B------:R-:W-:-:S08]  /*225a0*/  NOP ;  /* 0x0000000000007918 */ /* 0x000fd00000000000 */
[----:B0-----:R-:W0:-:S00]  /*225b0*/  USETMAXREG.DEALLOC.CTAPOOL 0x18 ;  /* 0x00000018000079c8 */ /* 0x001e0000080e0500 */
[----:B------:R-:W-:-:S13]  /*225c0*/  ISETP.NE.AND P0, PT, RZ, UR10, PT ;  /* 0x0000000aff007c0c */ /* 0x000fda000bf05270 */
[----:B------:R-:W-:Y:S05]  /*225d0*/  @P0 EXIT ;  /* 0x000000000000094d */ /* 0x000fea0003800000 */
[----:B0-----:R-:W-:Y:S01]  /*225e0*/  LOP3.LUT P0, RZ, R0, 0xff, RZ, 0xc0, !PT ;  /* 0x000000ff00ff7812 */ /* 0x001fe2000780c0ff */
[----:B------:R-:W-:Y:S02]  /*225f0*/  IMAD.MOV.U32 R0, RZ, RZ, 0x1 ;  /* 0x00000001ff007424 */ /* 0x000fe400078e00ff */
[----:B------:R-:W-:-:S10]  /*22600*/  IMAD.MOV.U32 R7, RZ, RZ, RZ ;  /* 0x000000ffff077224 */ /* 0x000fd400078e00ff */
[----:B------:R-:W-:Y:S05]  /*22610*/  @!P0 BRA `(.L_x_544) ;  /* 0x0000000c00888947 */ /* 0x000fea0003800000 */
[----:B------:R-:W0:Y:S01]  /*22620*/  LDC R0, c[0x0][0x28c] ;  /* 0x0000a300ff007b82 */ /* 0x000e220000000800 */
[----:B------:R-:W1:Y:S01]  /*22630*/  S2R R4, SR_TID.X ;  /* 0x0000000000047919 */ /* 0x000e620000002100 */
[----:B------:R-:W-:Y:S01]  /*22640*/  ULDC UR5, c[0x0][0x658] ;  /* 0x0001960000057ab9 */ /* 0x000fe20000000800 */
[----:B------:R-:W-:Y:S01]  /*22650*/  UMOV UR7, 0xffffffff ;  /* 0xffffffff00077882 */ /* 0x000fe20000000000 */
[----:B------:R-:W-:Y:S01]  /*22660*/  ULDC UR6, c[0x0][0xc] ;  /* 0x0000030000067ab9 */ /* 0x000fe20000000800 */
[----:B------:R-:W-:Y:S01]  /*22670*/  USHF.L.U32 UR9, UR7, UR5, URZ ;  /* 0x0000000507097299 */ /* 0x000fe2000800063f */
[----:B------:R-:W-:Y:S01]  /*22680*/  BSSY B0, `(.L_x_544) ;  /* 0x00000db000007945 */ /* 0x000fe20003800000 */
[----:B------:R-:W-:Y:S01]  /*22690*/  UMOV UR8, 0x1 ;  /* 0x0000000100087882 */ /* 0x000fe20000000000 */
[----:B------:R-:W-:Y:S01]  /*226a0*/  ULDC UR7, c[0x0][0x10] ;  /* 0x0000040000077ab9 */ /* 0x000fe20000000800 */
[----:B------:R-:W-:Y:S01]  /*226b0*/  USHF.L.U32 UR5, UR8, UR5, URZ ;  /* 0x0000000508057299 */ /* 0x000fe2000800063f */
[----:B------:R-:W-:Y:S01]  /*226c0*/  IMAD.MOV.U32 R9, RZ, RZ, 0x1 ;  /* 0x00000001ff097424 */ /* 0x000fe200078e00ff */
[----:B------:R-:W-:Y:S01]  /*226d0*/  UIMAD.WIDE.U32 UR6, UR6, UR7, URZ ;  /* 0x00000007060672a5 */ /* 0x000fe2000f8e003f */
[----:B------:R-:W-:Y:S01]  /*226e0*/  MOV R7, RZ ;  /* 0x000000ff00077202 */ /* 0x000fe20000000f00 */
[----:B------:R-:W-:Y:S01]  /*226f0*/  ULDC UR8, c[0x0][0x14] ;  /* 0x0000050000087ab9 */ /* 0x000fe20000000800 */
[----:B------:R-:W-:Y:S01]  /*22700*/  ULDC UR4, c[0x0][0x600] ;  /* 0x0001800000047ab9 */ /* 0x000fe20000000800 */
[----:B------:R-:W-:-:S02]  /*22710*/  UIMAD.WIDE.U32 UR30, UR6, UR8, URZ ;  /* 0x00000008061e72a5 */ /* 0x000fc4000f8e003f */
[----:B------:R-:W-:Y:S02]  /*22720*/  UIMAD UR7, UR7, UR8, URZ ;  /* 0x00000008070772a4 */ /* 0x000fe4000f8e023f */
[----:B------:R-:W-:Y:S02]  /*22730*/  ULOP3.LUT UR13, UR38, 0x2, URZ, 0xfc, !UPT ;  /* 0x00000002260d7892 */ /* 0x000fe4000f8efc3f */
[----:B------:R-:W-:Y:S02]  /*22740*/  UIADD3 UR4, UR4, -0x1, URZ ;  /* 0xffffffff04047890 */ /* 0x000fe4000fffe03f */
[----:B------:R-:W-:Y:S01]  /*22750*/  ULOP3.LUT UR6, URZ, UR9, URZ, 0x33, !UPT ;  /* 0x000000093f067292 */ /* 0x000fe2000f8e333f */
[----:B0-----:R-:W-:Y:S01]  /*22760*/  IADD3 R0, R0, 0x7f, RZ ;  /* 0x0000007f00007810 */ /* 0x001fe20007ffe0ff */
[----:B------:R-:W-:Y:S01]  /*22770*/  UIADD3 UR7, UR31, UR7, URZ ;  /* 0x000000071f077290 */ /* 0x000fe2000fffe03f */
[----:B------:R-:W-:Y:S02]  /*22780*/  ULDC.64 UR40, c[0x0][0x198] ;  /* 0x0000660000287ab9 */ /* 0x000fe40000000a00 */
[----:B------:R-:W-:-:S04]  /*22790*/  SHF.R.S32.HI R5, RZ, 0x1f, R0 ;  /* 0x0000001fff057819 */ /* 0x000fc80000011400 */
[----:B------:R-:W-:Y:S01]  /*227a0*/  LEA.HI R5, R5, R0, RZ, 0x7 ;  /* 0x0000000005057211 */ /* 0x000fe200078f38ff */
[----:B------:R-:W-:Y:S01]  /*227b0*/  IMAD.MOV.U32 R0, RZ, RZ, 0x1 ;  /* 0x00000001ff007424 */ /* 0x000fe200078e00ff */
[C---:B-1----:R-:W-:Y:S02]  /*227c0*/  LOP3.LUT P2, RZ, R4.reuse, 0x7f, RZ, 0xc0, !PT ;  /* 0x0000007f04ff7812 */ /* 0x042fe4000784c0ff */
[----:B------:R-:W-:Y:S02]  /*227d0*/  SHF.R.S32.HI R6, RZ, 0x7, R5 ;  /* 0x00000007ff067819 */ /* 0x000fe40000011405 */
[----:B------:R-:W-:-:S03]  /*227e0*/  LOP3.LUT P0, RZ, R4, 0x1f, RZ, 0xc0, !PT ;  /* 0x0000001f04ff7812 */ /* 0x000fc6000780c0ff */
[----:B------:R-:W-:Y:S01]  /*227f0*/  VIADD R16, R6, 0x1 ;  /* 0x0000000106107836 */ /* 0x000fe20000000000 */
[----:B------:R-:W-:-:S13]  /*22800*/  PLOP3.LUT P0, PT, P0, P2, PT, 0x8a, 0x0 ;  /* 0x000000000000781c */ /* 0x000fda0000705172 */
.L_x_556:
[----:B------:R-:W-:-:S03]  /*22810*/  UMOV UR8, 0xffffffff ;  /* 0xffffffff00087882 */ /* 0x000fc60000000000 */
[----:B------:R-:W-:Y:S05]  /*22820*/  BRA.DIV UR8, `(.L_x_545) ;  /* 0x0000000e08d07947 */ /* 0x000fea000b800000 */
[----:B------:R-:W-:-:S13]  /*22830*/  ELECT P6, URZ, PT ;  /* 0x00000000003f782f */ /* 0x000fda00038c0000 */
.L_x_566:
[----:B------:R-:W0:Y:S01]  /*22840*/  LDC R4, c[0x0][0x28c] ;  /* 0x0000a300ff047b82 */ /* 0x000e220000000800 */
[----:B------:R-:W-:Y:S01]  /*22850*/  BSSY B1, `(.L_x_546) ;  /* 0x0000042000017945 */ /* 0x000fe20003800000 */
[----:B0-----:R-:W-:-:S13]  /*22860*/  ISETP.LT.OR P6, PT, R4, 0x1, !P6 ;  /* 0x000000010400780c */ /* 0x001fda00077c1670 */
[----:B------:R-:W-:Y:S05]  /*22870*/  @P6 BRA `(.L_x_547) ;  /* 0x0000000000fc6947 */ /* 0x000fea0003800000 */
[----:B------:R-:W-:Y:S01]  /*22880*/  SHF.L.U32 R5, R2, 0x8, RZ ;  /* 0x0000000802057819 */ /* 0x000fe200000006ff */
[----:B------:R-:W-:Y:S01]  /*22890*/  IMAD.SHL.U32 R3, R3, 0x100, RZ ;  /* 0x0000010003037824 */ /* 0x000fe200078e00ff */
[----:B------:R-:W-:Y:S01]  /*228a0*/  MOV R2, R0 ;  /* 0x0000000000027202 */ /* 0x000fe20000000f00 */
[----:B------:R-:W-:Y:S02]  /*228b0*/  IMAD.MOV.U32 R13, RZ, RZ, RZ ;  /* 0x000000ffff0d7224 */ /* 0x000fe400078e00ff */
[----:B------:R-:W-:Y:S02]  /*228c0*/  IMAD.MOV.U32 R4, RZ, RZ, R16 ;  /* 0x000000ffff047224 */ /* 0x000fe400078e0010 */
[----:B------:R-:W-:-:S07]  /*228d0*/  IMAD.MOV.U32 R8, RZ, RZ, R7 ;  /* 0x000000ffff087224 */ /* 0x000fce00078e0007 */
.L_x_551:
[----:B------:R-:W0:Y:S01]  /*228e0*/  S2R R12, SR_CgaCtaId ;  /* 0x00000000000c7919 */ /* 0x000e220000008800 */
[----:B------:R-:W-:-:S04]  /*228f0*/  MOV R11, 0x400 ;  /* 0x00000400000b7802 */ /* 0x000fc80000000f00 */
[----:B0-----:R-:W-:Y:S02]  /*22900*/  LEA R15, R12, R11, 0x18 ;  /* 0x0000000b0c0f7211 */ /* 0x001fe400078ec0ff */
[----:B------:R-:W-:Y:S01]  /*22910*/  SHF.L.U32 R11, R2, 0x1f, RZ ;  /* 0x0000001f020b7819 */ /* 0x000fe200000006ff */
[----:B------:R-:W0:Y:S02]  /*22920*/  @!P2 LDC R12, c[0x0][0x500] ;  /* 0x00014000ff0cab82 */ /* 0x000e240000000800 */
[----:B------:R-:W-:-:S04]  /*22930*/  IMAD R14, R8, 0x8, R15 ;  /* 0x00000008080e7824 */ /* 0x000fc800078e020f */
[----:B------:R-:W1:Y:S02]  /*22940*/  SYNCS.PHASECHK.TRANS64.TRYWAIT P1, [R14+URZ+0x18], R11 ;  /* 0x0000180b0e0075a7 */ /* 0x000e64000802017f */
[----:B-1----:R-:W-:Y:S05]  /*22950*/  @!P1 BRA `(.L_x_548) ;  /* 0x0000000c00a49947 */ /* 0x002fea0003800000 */
.L_x_567:
[----:B------:R-:W-:Y:S01]  /*22960*/  UPRMT UR8, UR13, 0x9910, URZ ;  /* 0x000099100d087896 */ /* 0x000fe2000800003f */
[----:B0-----:R0:W-:Y:S03]  /*22970*/  @!P2 SYNCS.ARRIVE.TRANS64 RZ, [R14+URZ], R12 ;  /* 0x0000000c0effa9a7 */ /* 0x0011e6000800003f */
[----:B------:R-:W-:-:S06]  /*22980*/  UISETP.NE.AND UP0, UPT, UR8, 0x2, UPT ;  /* 0x000000020800788c */ /* 0x000fcc000bf05270 */
[----:B------:R-:W-:-:S13]  /*22990*/  PLOP3.LUT P1, PT, PT, PT, UP0, 0x80, 0x0 ;  /* 0x000000000000781c */ /* 0x000fda0003f2f008 */
[----:B0-----:R-:W-:Y:S05]  /*229a0*/  @P1 BRA `(.L_x_549) ;  /* 0x0000000000041947 */ /* 0x001fea0003800000 */
[----:B------:R-:W-:Y:S01]  /*229b0*/  BPT.TRAP 0x1 ;  /* 0x000000040000795c */ /* 0x000fe20000300000 */
.L_x_549:
[----:B------:R-:W-:Y:S05]  /*229c0*/  @P0 BRA `(.L_x_550) ;  /* 0x0000000000040947 */ /* 0x000fea0003800000 */
[----:B------:R-:W-:Y:S01]  /*229d0*/  BPT.TRAP 0x1 ;  /* 0x000000040000795c */ /* 0x000fe20000300000 */
.L_x_550:
[----:B------:R-:W-:Y:S01]  /*229e0*/  LEA R15, R8, R15, 0x10 ;  /* 0x0000000f080f7211 */ /* 0x000fe200078e80ff */
[----:B------:R-:W-:Y:S01]  /*229f0*/  VIADD R4, R4, 0xffffffff ;  /* 0xffffffff04047836 */ /* 0x000fe20000000000 */
[----:B------:R-:W-:Y:S01]  /*22a00*/  R2UR UR34, R13 ;  /* 0x000000000d2272ca */ /* 0x000fe200000e0000 */
[----:B------:R-:W-:Y:S01]  /*22a10*/  UIADD3 UR14, UP0, UR40, 0xf0, URZ ;  /* 0x000000f0280e7890 */ /* 0x000fe2000ff1e03f */
[----:B------:R-:W-:Y:S01]  /*22a20*/  R2UR UR8, R15 ;  /* 0x000000000f0872ca */ /* 0x000fe200000e0000 */
[----:B------:R-:W-:Y:S01]  /*22a30*/  UIADD3 UR42, UP1, UR40, 0x1f0, URZ ;  /* 0x000001f0282a7890 */ /* 0x000fe2000ff3e03f */
[----:B------:R-:W-:Y:S01]  /*22a40*/  R2UR UR33, R14 ;  /* 0x000000000e2172ca */ /* 0x000fe200000e0000 */
[----:B------:R-:W-:Y:S01]  /*22a50*/  UIADD3.X UR15, URZ, UR41, URZ, UP0, !UPT ;  /* 0x000000293f0f7290 */ /* 0x000fe200087fe43f */
[----:B------:R-:W-:Y:S01]  /*22a60*/  R2UR UR35, R3 ;  /* 0x00000000032372ca */ /* 0x000fe200000e0000 */
[----:B------:R-:W-:Y:S01]  /*22a70*/  UIADD3.X UR43, URZ, UR41, URZ, UP1, !UPT ;  /* 0x000000293f2b7290 */ /* 0x000fe20008ffe43f */
[----:B------:R-:W-:Y:S01]  /*22a80*/  R2UR UR36, R10 ;  /* 0x000000000a2472ca */ /* 0x000fe200000e0000 */
[----:B------:R-:W-:Y:S01]  /*22a90*/  VIADD R8, R8, 0x1 ;  /* 0x0000000108087836 */ /* 0x000fe20000000000 */
[----:B------:R-:W-:Y:S01]  /*22aa0*/  R2UR UR19, R5 ;  /* 0x00000000051372ca */ /* 0x000fe200000e0000 */
[----:B------:R-:W-:Y:S01]  /*22ab0*/  UMOV UR22, 0x0 ;  /* 0x0000000000167882 */ /* 0x000fe20000000000 */
[----:B------:R-:W-:Y:S01]  /*22ac0*/  ISETP.GT.AND P3, PT, R4, 0x1, PT ;  /* 0x000000010400780c */ /* 0x000fe20003f64270 */
[----:B------:R-:W-:Y:S01]  /*22ad0*/  UIADD3 UR26, UR34, 0x40, URZ ;  /* 0x00000040221a7890 */ /* 0x000fe2000fffe03f */
[C---:B------:R-:W-:Y:S01]  /*22ae0*/  ISETP.NE.AND P1, PT, R8.reuse, 0x3, PT ;  /* 0x000000030800780c */ /* 0x040fe20003f25270 */
[----:B------:R-:W-:Y:S01]  /*22af0*/  UIADD3 UR32, UR8, 0x100, URZ ;  /* 0x0000010008207890 */ /* 0x000fe2000fffe03f */
[----:B------:R-:W-:Y:S01]  /*22b00*/  IADD3 R13, R13, 0x80, RZ ;  /* 0x000000800d0d7810 */ /* 0x000fe20007ffe0ff */
[----:B------:R-:W-:Y:S01]  /*22b10*/  UIADD3 UR24, UR8, 0x8100, URZ ;  /* 0x0000810008187890 */ /* 0x000fe2000fffe03f */
[----:B-1----:R-:W-:Y:S01]  /*22b20*/  SEL R11, RZ, 0x1, P1 ;  /* 0x00000001ff0b7807 */ /* 0x002fe20000800000 */
[----:B------:R-:W-:Y:S01]  /*22b30*/  UIADD3 UR16, UR8, 0x30100, URZ ;  /* 0x0003010008107890 */ /* 0x000fe2000fffe03f */
[----:B------:R-:W-:Y:S01]  /*22b40*/  SEL R8, R8, RZ, P1 ;  /* 0x000000ff08087207 */ /* 0x000fe20000800000 */
[----:B------:R-:W-:Y:S01]  /*22b50*/  UIADD3 UR8, UR8, 0x38100, URZ ;  /* 0x0003810008087890 */ /* 0x000fe2000fffe03f */
[----:B------:R-:W-:Y:S01]  /*22b60*/  LOP3.LUT R2, R2, R11, RZ, 0x3c, !PT ;  /* 0x0000000b02027212 */ /* 0x000fe200078e3cff */
[----:B------:R-:W-:Y:S01]  /*22b70*/  UMOV UR23, 0x10000000 ;  /* 0x1000000000177882 */ /* 0x000fe20000000000 */
[----:B------:R-:W-:Y:S01]  /*22b80*/  UMOV UR25, UR33 ;  /* 0x0000002100197c82 */ /* 0x000fe20008000000 */
[----:B------:R-:W-:Y:S01]  /*22b90*/  UMOV UR27, UR35 ;  /* 0x00000023001b7c82 */ /* 0x000fe20008000000 */
[----:B------:R-:W-:Y:S01]  /*22ba0*/  UMOV UR28, UR36 ;  /* 0x00000024001c7c82 */ /* 0x000fe20008000000 */
[----:B------:R-:W-:Y:S01]  /*22bb0*/  UMOV UR17, UR33 ;  /* 0x0000002100117c82 */ /* 0x000fe20008000000 */
[----:B------:R-:W-:Y:S01]  /*22bc0*/  UMOV UR18, UR34 ;  /* 0x0000002200127c82 */ /* 0x000fe20008000000 */
[----:B------:R-:W-:Y:S01]  /*22bd0*/  UMOV UR20, UR36 ;  /* 0x0000002400147c82 */ /* 0x000fe20008000000 */
[----:B------:R0:W-:Y:S01]  /*22be0*/  UTMALDG.3D [UR32], [UR14], desc[UR22] ;  /* 0x000016200e0075b4 */ /* 0x0001e20008011000 */
[----:B------:R-:W-:Y:S01]  /*22bf0*/  UMOV UR9, UR33 ;  /* 0x0000002100097c82 */ /* 0x000fe20008000000 */
[----:B------:R-:W-:Y:S01]  /*22c00*/  UMOV UR11, UR19 ;  /* 0x00000013000b7c82 */ /* 0x000fe20008000000 */
[----:B------:R-:W-:Y:S01]  /*22c10*/  UMOV UR12, UR36 ;  /* 0x00000024000c7c82 */ /* 0x000fe20008000000 */
[----:B------:R-:W-:Y:S01]  /*22c20*/  UMOV UR10, UR26 ;  /* 0x0000001a000a7c82 */ /* 0x000fe20008000000 */
[----:B------:R0:W-:Y:S01]  /*22c30*/  UTMALDG.3D [UR24], [UR14], desc[UR22] ;  /* 0x000016180e0075b4 */ /* 0x0001e20008011000 */
[----:B------:R0:W-:Y:S01]  /*22c40*/  UTMALDG.3D [UR16], [UR42], desc[UR22] ;  /* 0x000016102a0075b4 */ /* 0x0001e20008011000 */
[----:B------:R0:W-:Y:S02]  /*22c50*/  UTMALDG.3D [UR8], [UR42], desc[UR22] ;  /* 0x000016082a0075b4 */ /* 0x0001e40008011000 */
[----:B0-----:R-:W-:Y:S05]  /*22c60*/  @P3 BRA `(.L_x_551) ;  /* 0xfffffffc001c3947 */ /* 0x001fea000383ffff */
.L_x_547:
[----:B------:R-:W-:Y:S05]  /*22c70*/  BSYNC B1 ;  /* 0x0000000000017941 */ /* 0x000fea0003800000 */
.L_x_546:
[----:B------:R-:W2:Y:S01]  /*22c80*/  LDL.LU R15, [R1+0x200] ;  /* 0x00020000010f7983 */ /* 0x000ea20000300800 */
[----:B------:R-:W-:Y:S01]  /*22c90*/  LOP3.LUT P1, RZ, R9, 0xff, RZ, 0xc0, !PT ;  /* 0x000000ff09ff7812 */ /* 0x000fe2000782c0ff */
[C---:B------:R-:W-:Y:S01]  /*22ca0*/  IMAD.IADD R4, R6.reuse, 0x1, R7 ;  /* 0x0000000106047824 */ /* 0x040fe200078e0207 */
[----:B------:R-:W-:Y:S01]  /*22cb0*/  ULDC.64 UR8, c[0x0][0x650] ;  /* 0x0001940000087ab9 */ /* 0x000fe20000000a00 */
[----:B------:R-:W3:Y:S01]  /*22cc0*/  LDL.LU R14, [R1+0x204] ;  /* 0x00020400010e7983 */ /* 0x000ee20000300800 */
[----:B------:R-:W-:Y:S01]  /*22cd0*/  ISETP.GE.U32.AND P3, PT, R6, 0x3, PT ;  /* 0x000000030600780c */ /* 0x000fe20003f66070 */
[----:B------:R-:W-:Y:S01]  /*22ce0*/  BSSY B1, `(.L_x_552) ;  /* 0x0000072000017945 */ /* 0x000fe20003800000 */
[----:B------:R-:W-:Y:S01]  /*22cf0*/  IMAD.MOV.U32 R10, RZ, RZ, -0x1 ;  /* 0xffffffffff0a7424 */ /* 0x000fe200078e00ff */
[----:B------:R-:W-:-:S06]  /*22d00*/  PRMT R9, RZ, 0x7610, R9 ;  /* 0x00007610ff097816 */ /* 0x000fcc0000000009 */
[----:B------:R-:W0:Y:S01]  /*22d10*/  @P1 S2R R3, SR_CgaCtaId ;  /* 0x0000000000031919 */ /* 0x000e220000008800 */
[----:B------:R-:W-:-:S04]  /*22d20*/  @P1 MOV R2, 0x400 ;  /* 0x0000040000021802 */ /* 0x000fc80000000f00 */
[----:B0-----:R-:W-:-:S04]  /*22d30*/  @P1 LEA R2, R3, R2, 0x18 ;  /* 0x0000000203021211 */ /* 0x001fc800078ec0ff */
[----:B------:R0:W-:Y:S01]  /*22d40*/  @P1 SYNCS.ARRIVE.TRANS64.A1T0 RZ, [R2+URZ+0x48], RZ ;  /* 0x000048ff02ff19a7 */ /* 0x0001e2000810003f */
[----:B------:R-:W-:-:S04]  /*22d50*/  ISETP.GT.U32.AND P1, PT, R4, 0x2, PT ;  /* 0x000000020400780c */ /* 0x000fc80003f24070 */
[----:B------:R-:W-:Y:S01]  /*22d60*/  ISETP.LT.U32.AND P1, PT, R6, 0x3, P1 ;  /* 0x000000030600780c */ /* 0x000fe20000f21070 */
[----:B0-----:R-:W-:Y:S01]  /*22d70*/  IMAD.WIDE.U32 R2, R4, -0x55555555, RZ ;  /* 0xaaaaaaab04027825 */ /* 0x001fe200078e00ff */
[----:B------:R-:W-:-:S04]  /*22d80*/  MOV R2, 0xffffffff ;  /* 0xffffffff00027802 */ /* 0x000fc80000000f00 */
[----:B------:R-:W-:Y:S02]  /*22d90*/  SHF.R.U32.HI R5, RZ, 0x1, R3 ;  /* 0x00000001ff057819 */ /* 0x000fe40000011603 */
[----:B------:R-:W-:-:S03]  /*22da0*/  SEL R3, RZ, 0x1, !P1 ;  /* 0x00000001ff037807 */ /* 0x000fc60004800000 */
[--C-:B------:R-:W-:Y:S01]  /*22db0*/  IMAD R7, R5, -0x3, R4.reuse ;  /* 0xfffffffd05077824 */ /* 0x100fe200078e0204 */
[----:B------:R-:W-:Y:S01]  /*22dc0*/  LOP3.LUT R0, R0, R3, RZ, 0x3c, !PT ;  /* 0x0000000300007212 */ /* 0x000fe200078e3cff */
[----:B------:R-:W-:Y:S01]  /*22dd0*/  IMAD.MOV.U32 R3, RZ, RZ, -0x1 ;  /* 0xffffffffff037424 */ /* 0x000fe200078e00ff */
[----:B------:R-:W-:Y:S02]  /*22de0*/  PRMT R4, RZ, 0x7610, R4 ;  /* 0x00007610ff047816 */ /* 0x000fe40000000004 */
[----:B------:R-:W-:Y:S02]  /*22df0*/  @P3 LOP3.LUT R0, R0, 0x1, R5, 0x78, !PT ;  /* 0x0000000100003812 */ /* 0x000fe400078e7805 */
[----:B---3--:R-:W-:-:S04]  /*22e00*/  IADD3 R14, P1, R14, UR30, RZ ;  /* 0x0000001e0e0e7c10 */ /* 0x008fc8000ff3e0ff */
[----:B--2---:R-:W-:Y:S01]  /*22e10*/  IADD3.X R15, R15, UR7, RZ, P1, !PT ;  /* 0x000000070f0f7c10 */ /* 0x004fe20008ffe4ff */
[----:B------:R0:W-:Y:S01]  /*22e20*/  STL [R1+0x204], R14 ;  /* 0x0002040e01007387 */ /* 0x0001e20000100800 */
[----:B------:R-:W-:-:S03]  /*22e30*/  ISETP.GE.U32.AND P1, PT, R14, UR8, PT ;  /* 0x000000080e007c0c */ /* 0x000fc6000bf26070 */
[----:B------:R0:W-:Y:S01]  /*22e40*/  STL [R1+0x200], R15 ;  /* 0x0002000f01007387 */ /* 0x0001e20000100800 */
[----:B------:R-:W-:-:S13]  /*22e50*/  ISETP.GE.U32.AND.EX P1, PT, R15, UR9, PT, P1 ;  /* 0x000000090f007c0c */ /* 0x000fda000bf26110 */
[----:B0-----:R-:W-:Y:S05]  /*22e60*/  @P1 BRA `(.L_x_553) ;  /* 0x0000000400641947 */ /* 0x001fea0003800000 */
[----:B------:R-:W0:Y:S01]  /*22e70*/  S2R R8, SR_CTAID.X ;  /* 0x0000000000087919 */ /* 0x000e220000002500 */
[----:B------:R-:W-:Y:S01]  /*22e80*/  ULDC UR8, c[0x0][0x150] ;  /* 0x0000540000087ab9 */ /* 0x000fe20000000800 */
[----:B------:R-:W1:Y:S01]  /*22e90*/  LDC R3, c[0x0][0x144] ;  /* 0x00005100ff037b82 */ /* 0x000e620000000800 */
[----:B------:R-:W-:Y:S01]  /*22ea0*/  UISETP.NE.AND UP0, UPT, UR39, URZ, UPT ;  /* 0x0000003f2700728c */ /* 0x000fe2000bf05270 */
[----:B------:R-:W2:Y:S01]  /*22eb0*/  S2R R5, SR_CTAID.Y ;  /* 0x0000000000057919 */ /* 0x000ea20000002600 */
[----:B------:R-:W-:-:S04]  /*22ec0*/  ULDC UR11, c[0x0][0x630] ;  /* 0x00018c00000b7ab9 */ /* 0x000fc80000000800 */
[----:B------:R-:W-:Y:S01]  /*22ed0*/  PLOP3.LUT P1, PT, PT, PT, UP0, 0x80, 0x0 ;  /* 0x000000000000781c */ /* 0x000fe20003f2f008 */
[----:B------:R-:W3:Y:S01]  /*22ee0*/  LDC R12, c[0x0][0x148] ;  /* 0x00005200ff0c7b82 */ /* 0x000ee20000000800 */
[----:B0-----:R-:W-:Y:S02]  /*22ef0*/  I2FP.F32.U32 R2, R8 ;  /* 0x0000000800027245 */ /* 0x001fe40000201000 */
[----:B--2---:R-:W-:-:S03]  /*22f00*/  I2FP.F32.U32 R4, R5 ;  /* 0x0000000500047245 */ /* 0x004fc60000201000 */
[----:B------:R-:W-:Y:S01]  /*22f10*/  FMUL R2, R2, UR8 ;  /* 0x0000000802027c20 */ /* 0x000fe20008400000 */
[----:B------:R-:W-:Y:S02]  /*22f20*/  ULDC UR8, c[0x0][0x154] ;  /* 0x0000550000087ab9 */ /* 0x000fe40000000800 */
[----:B------:R-:W-:Y:S01]  /*22f30*/  FMUL R10, R4, UR8 ;  /* 0x00000008040a7c20 */ /* 0x000fe20008400000 */
[----:B------:R-:W-:Y:S02]  /*22f40*/  ULDC.64 UR8, c[0x0][0x628] ;  /* 0x00018a0000087ab9 */ /* 0x000fe40000000a00 */
[----:B------:R-:W0:Y:S08]  /*22f50*/  F2I.U32.TRUNC.NTZ R2, R2 ;  /* 0x0000000200027305 */ /* 0x000e30000020f000 */
[----:B------:R-:W2:Y:S01]  /*22f60*/  F2I.U32.TRUNC.NTZ R10, R10 ;  /* 0x0000000a000a7305 */ /* 0x000ea2000020f000 */
[----:B0-----:R-:W-:-:S02]  /*22f70*/  IMAD.MOV R4, RZ, RZ, -R2 ;  /* 0x000000ffff047224 */ /* 0x001fc400078e0a02 */
[----:B------:R-:W-:Y:S02]  /*22f80*/  IMAD.MOV.U32 R2, RZ, RZ, R14 ;  /* 0x000000ffff027224 */ /* 0x000fe400078e000e */
[----:B-1----:R-:W-:Y:S01]  /*22f90*/  IMAD R8, R3, R4, R8 ;  /* 0x0000000403087224 */ /* 0x002fe200078e0208 */
[----:B--2---:R-:W-:-:S05]  /*22fa0*/  IADD3 R3, -R10, RZ, RZ ;  /* 0x000000ff0a037210 */ /* 0x004fca0007ffe1ff */
[----:B---3--:R-:W-:Y:S01]  /*22fb0*/  @P1 IMAD R8, R12, R3, R5 ;  /* 0x000000030c081224 */ /* 0x008fe200078e0205 */
[----:B------:R-:W-:Y:S01]  /*22fc0*/  ISETP.NE.U32.AND P1, PT, RZ, UR8, PT ;  /* 0x00000008ff007c0c */ /* 0x000fe2000bf25070 */
[----:B------:R-:W-:-:S03]  /*22fd0*/  IMAD.MOV.U32 R3, RZ, RZ, R15 ;  /* 0x000000ffff037224 */ /* 0x000fc600078e000f */
[----:B------:R-:W-:-:S13]  /*22fe0*/  ISETP.NE.AND.EX P1, PT, RZ, UR9, PT, P1 ;  /* 0x00000009ff007c0c */ /* 0x000fda000bf25310 */
[----:B------:R-:W-:Y:S05]  /*22ff0*/  @!P1 BRA `(.L_x_554) ;  /* 0x0000000000289947 */ /* 0x000fea0003800000 */
[----:B------:R-:W-:Y:S02]  /*23000*/  ULDC UR10, c[0x0][0x634] ;  /* 0x00018d00000a7ab9 */ /* 0x000fe40000000800 */
[----:B------:R-:W-:-:S04]  /*23010*/  IADD3 R3, P1, R14, UR10, RZ ;  /* 0x0000000a0e037c10 */ /* 0x000fc8000ff3e0ff */
[----:B------:R-:W-:-:S05]  /*23020*/  IADD3.X R11, RZ, R15, RZ, P1, !PT ;  /* 0x0000000fff0b7210 */ /* 0x000fca0000ffe4ff */
[----:B------:R-:W-:-:S04]  /*23030*/  IMAD.WIDE.U32 R4, R11, UR8, RZ ;  /* 0x000000080b047c25 */ /* 0x000fc8000f8e00ff */
[----:B------:R-:W-:-:S04]  /*23040*/  IMAD.WIDE.U32 R4, P1, R3, UR9, R4 ;  /* 0x0000000903047c25 */ /* 0x000fc8000f820004 */
[----:B------:R-:W-:-:S04]  /*23050*/  IMAD.WIDE.U32 R2, R3, UR8, RZ ;  /* 0x0000000803027c25 */ /* 0x000fc8000f8e00ff */
[----:B------:R-:W-:Y:S01]  /*23060*/  IMAD.MOV.U32 R2, RZ, RZ, R5 ;  /* 0x000000ffff027224 */ /* 0x000fe200078e0005 */
[----:B------:R-:W-:Y:S01]  /*23070*/  IADD3 RZ, P3, R3, R4, RZ ;  /* 0x0000000403ff7210 */ /* 0x000fe20007f7e0ff */
[----:B------:R-:W-:-:S04]  /*23080*/  IMAD.X R3, RZ, RZ, RZ, P1 ;  /* 0x000000ffff037224 */ /* 0x000fc800008e06ff */
[----:B------:R-:W-:-:S08]  /*23090*/  IMAD.WIDE.U32.X R2, R11, UR9, R2, P3 ;  /* 0x000000090b027c25 */ /* 0x000fd000098e0402 */
.L_x_554:
[--C-:B------:R-:W-:Y:S01]  /*230a0*/  SHF.R.U64 R10, R2, UR11, R3.reuse ;  /* 0x0000000b020a7c19 */ /* 0x100fe20008001203 */
[----:B------:R-:W-:Y:S01]  /*230b0*/  ULDC.64 UR8, c[0x0][0x620] ;  /* 0x0001880000087ab9 */ /* 0x000fe20000000a00 */
[----:B------:R-:W-:Y:S01]  /*230c0*/  SHF.R.U32.HI R2, RZ, UR11, R3 ;  /* 0x0000000bff027c19 */ /* 0x000fe20008011603 */
[----:B------:R-:W-:Y:S01]  /*230d0*/  IMAD.MOV.U32 R3, RZ, RZ, R15 ;  /* 0x000000ffff037224 */ /* 0x000fe200078e000f */
[----:B------:R-:W-:Y:S01]  /*230e0*/  IADD3 R11, P1, RZ, -R10, RZ ;  /* 0x8000000aff0b7210 */ /* 0x000fe20007f3e0ff */
[----:B------:R-:W-:-:S03]  /*230f0*/  ULDC.64 UR10, c[0x0][0x640] ;  /* 0x00019000000a7ab9 */ /* 0x000fc60000000a00 */
[----:B------:R-:W-:Y:S02]  /*23100*/  IADD3.X R2, RZ, ~R2, RZ, P1, !PT ;  /* 0x80000002ff027210 */ /* 0x000fe40000ffe4ff */
[----:B------:R-:W-:-:S03]  /*23110*/  ISETP.NE.U32.AND P1, PT, RZ, UR10, PT ;  /* 0x0000000aff007c0c */ /* 0x000fc6000bf25070 */
[----:B------:R-:W-:Y:S01]  /*23120*/  IMAD R2, R2, UR8, RZ ;  /* 0x0000000802027c24 */ /* 0x000fe2000f8e02ff */
[----:B------:R-:W-:-:S03]  /*23130*/  ISETP.NE.AND.EX P1, PT, RZ, UR11, PT, P1 ;  /* 0x0000000bff007c0c */ /* 0x000fc6000bf25310 */
[----:B------:R-:W-:Y:S02]  /*23140*/  IMAD R5, R11, UR9, R2 ;  /* 0x000000090b057c24 */ /* 0x000fe4000f8e0202 */
[----:B------:R-:W-:-:S04]  /*23150*/  IMAD.MOV.U32 R2, RZ, RZ, R14 ;  /* 0x000000ffff027224 */ /* 0x000fc800078e000e */
[----:B------:R-:W-:Y:S01]  /*23160*/  IMAD.WIDE.U32 R2, R11, UR8, R2 ;  /* 0x000000080b027c25 */ /* 0x000fe2000f8e0002 */
[----:B------:R-:W-:-:S04]  /*23170*/  ULDC UR8, c[0x0][0x618] ;  /* 0x0001860000087ab9 */ /* 0x000fc80000000800 */
[----:B------:R-:W-:-:S04]  /*23180*/  IADD3 R3, R3, R5, RZ ;  /* 0x0000000503037210 */ /* 0x000fc80007ffe0ff */
[--C-:B------:R-:W-:Y:S02]  /*23190*/  SHF.R.U64 R11, R2, UR8, R3.reuse ;  /* 0x00000008020b7c19 */ /* 0x100fe40008001203 */
[----:B------:R-:W-:Y:S01]  /*231a0*/  SHF.R.U32.HI R2, RZ, UR8, R3 ;  /* 0x00000008ff027c19 */ /* 0x000fe20008011603 */
[----:B------:R-:W-:-:S03]  /*231b0*/  ULDC UR8, c[0x0][0x608] ;  /* 0x0001820000087ab9 */ /* 0x000fc60000000800 */
[--C-:B------:R-:W-:Y:S02]  /*231c0*/  SHF.R.U64 R12, R11, UR8, R2.reuse ;  /* 0x000000080b0c7c19 */ /* 0x100fe40008001202 */
[----:B------:R-:W-:Y:S01]  /*231d0*/  SHF.R.U32.HI R3, RZ, UR8, R2 ;  /* 0x00000008ff037c19 */ /* 0x000fe20008011602 */
[----:B------:R-:W-:-:S03]  /*231e0*/  ULDC UR8, c[0x0][0x658] ;  /* 0x0001960000087ab9 */ /* 0x000fc60000000800 */
[--C-:B------:R-:W-:Y:S02]  /*231f0*/  SHF.R.U64 R13, R12, UR8, R3.reuse ;  /* 0x000000080c0d7c19 */ /* 0x100fe40008001203 */
[----:B------:R-:W-:-:S03]  /*23200*/  SHF.R.U32.HI R15, RZ, UR8, R3 ;  /* 0x00000008ff0f7c19 */ /* 0x000fc60008011603 */
[----:B------:R-:W-:Y:S02]  /*23210*/  IMAD.MOV.U32 R2, RZ, RZ, R13 ;  /* 0x000000ffff027224 */ /* 0x000fe400078e000d */
[----:B------:R-:W-:Y:S01]  /*23220*/  IMAD.MOV.U32 R3, RZ, RZ, R15 ;  /* 0x000000ffff037224 */ /* 0x000fe200078e000f */
[----:B------:R-:W-:Y:S06]  /*23230*/  @!P1 BRA `(.L_x_555) ;  /* 0x0000000000289947 */ /* 0x000fec0003800000 */
        /* <DEDUP_REMOVED lines=10> */
.L_x_555:
[----:B------:R-:W-:Y:S01]  /*232e0*/  ULDC UR8, c[0x0][0x648] ;  /* 0x0001920000087ab9 */ /* 0x000fe20000000800 */
[----:B------:R-:W-:Y:S01]  /*232f0*/  LOP3.LUT R12, R12, UR6, RZ, 0xc0, !PT ;  /* 0x000000060c0c7c12 */ /* 0x000fe2000f8ec0ff */
[----:B------:R-:W-:Y:S01]  /*23300*/  UISETP.NE.AND UP0, UPT, UR39, URZ, UPT ;  /* 0x0000003f2700728c */ /* 0x000fe2000bf05270 */
[----:B------:R-:W-:Y:S01]  /*23310*/  SHF.R.U64 R3, R2, UR8, R3 ;  /* 0x0000000802037c19 */ /* 0x000fe20008001203 */
[----:B------:R-:W-:Y:S01]  /*23320*/  ULDC UR8, c[0x0][0x638] ;  /* 0x00018e0000087ab9 */ /* 0x000fe20000000800 */
[----:B------:R-:W-:Y:S02]  /*23330*/  IMAD.MOV.U32 R4, RZ, RZ, 0x1 ;  /* 0x00000001ff047424 */ /* 0x000fe400078e00ff */
[C---:B------:R-:W-:Y:S01]  /*23340*/  IADD3 R2, -R3.reuse, RZ, RZ ;  /* 0x000000ff03027210 */ /* 0x040fe20007ffe1ff */
[----:B------:R-:W-:Y:S01]  /*23350*/  IMAD R5, R3, UR5, R12 ;  /* 0x0000000503057c24 */ /* 0x000fe2000f8e020c */
[----:B------:R-:W-:Y:S02]  /*23360*/  PLOP3.LUT P1, PT, PT, PT, UP0, 0x40, 0x0 ;  /* 0x000000000000781c */ /* 0x000fe40003f2e808 */
[----:B------:R-:W-:Y:S01]  /*23370*/  PLOP3.LUT P3, PT, PT, PT, UP0, 0x40, 0x0 ;  /* 0x000000000000781c */ /* 0x000fe20003f6e808 */
[----:B------:R-:W-:Y:S01]  /*23380*/  IMAD R13, R2, UR8, R13 ;  /* 0x00000008020d7c24 */ /* 0x000fe2000f8e020d */
[----:B------:R-:W-:Y:S01]  /*23390*/  ULDC UR8, c[0x0][0x610] ;  /* 0x0001840000087ab9 */ /* 0x000fe20000000800 */
[----:B------:R-:W-:Y:S01]  /*233a0*/  LOP3.LUT R2, R11, UR4, RZ, 0xc0, !PT ;  /* 0x000000040b027c12 */ /* 0x000fe2000f8ec0ff */
[----:B------:R-:W-:Y:S01]  /*233b0*/  IMAD R8, R5, UR8, R8 ;  /* 0x0000000805087c24 */ /* 0x000fe2000f8e0208 */
[----:B------:R-:W-:-:S03]  /*233c0*/  ULDC UR8, c[0x0][0x600] ;  /* 0x0001800000087ab9 */ /* 0x000fc60000000800 */
[----:B------:R-:W-:-:S05]  /*233d0*/  IMAD R13, R13, UR8, R2 ;  /* 0x000000080d0d7c24 */ /* 0x000fca000f8e0202 */
[----:B------:R-:W-:Y:S02]  /*233e0*/  SEL R2, R13, R8, P1 ;  /* 0x000000080d027207 */ /* 0x000fe40000800000 */
[----:B------:R-:W-:-:S07]  /*233f0*/  SEL R3, R8, R13, P3 ;  /* 0x0000000d08037207 */ /* 0x000fce0001800000 */
.L_x_553:
[----:B------:R-:W-:Y:S05]  /*23400*/  BSYNC B1 ;  /* 0x0000000000017941 */ /* 0x000fea0003800000 */
.L_x_552:
[----:B------:R-:W-:-:S13]  /*23410*/  LOP3.LUT P1, RZ, R4, 0xff, RZ, 0xc0, !PT ;  /* 0x000000ff04ff7812 */ /* 0x000fda000782c0ff */
[----:B------:R-:W-:Y:S05]  /*23420*/  @P1 BRA `(.L_x_556) ;  /* 0xfffffff000f81947 */ /* 0x000fea000383ffff */
[----:B------:R-:W-:Y:S05]  /*23430*/  BSYNC B0 ;  /* 0x0000000000007941 */ /* 0x000fea0003800000 */
.L_x_544:
[----:B------:R-:W-:-:S03]  /*23440*/  UMOV UR8, 0xffffffff ;  /* 0xffffffff00087882 */ /* 0x000fc60000000000 */
[----:B------:R-:W-:Y:S05]  /*23450*/  BRA.DIV UR8, `(.L_x_557) ;  /* 0x0000000208f87947 */ /* 0x000fea000b800000 */
[----:B------:R-:W-:-:S13]  /*23460*/  ELECT P6, URZ, PT ;  /* 0x00000000003f782f */ /* 0x000fda00038c0000 */
.L_x_570:
[----:B------:R-:W-:Y:S04]  /*23470*/  BSSY B0, `(.L_x_558) ;  /* 0x0000023000007945 */ /* 0x000fe80003800000 */
[----:B------:R-:W-:Y:S05]  /*23480*/  @!P6 BRA `(.L_x_559) ;  /* 0x000000000084e947 */ /* 0x000fea0003800000 */
[----:B------:R-:W-:-:S04]  /*23490*/  ULOP3.LUT UR8, UR38, 0x2, URZ, 0xfc, !UPT ;  /* 0x0000000226087892 */ /* 0x000fc8000f8efc3f */
[----:B------:R-:W-:-:S06]  /*234a0*/  UISETP.NE.AND UP0, UPT, UR8, 0x3, UPT ;  /* 0x000000030800788c */ /* 0x000fcc000bf05270 */
[----:B------:R-:W-:-:S13]  /*234b0*/  PLOP3.LUT P0, PT, PT, PT, UP0, 0x80, 0x0 ;  /* 0x000000000000781c */ /* 0x000fda0003f0f008 */
[----:B------:R-:W-:Y:S05]  /*234c0*/  @!P0 BRA `(.L_x_560) ;  /* 0x0000000000048947 */ /* 0x000fea0003800000 */
[----:B------:R-:W-:Y:S01]  /*234d0*/  BPT.TRAP 0x1 ;  /* 0x000000040000795c */ /* 0x000fe20000300000 */
.L_x_560:
[----:B------:R-:W0:Y:S01]  /*234e0*/  S2R R3, SR_CgaCtaId ;  /* 0x0000000000037919 */ /* 0x000e220000008800 */
[----:B------:R-:W-:-:S04]  /*234f0*/  MOV R2, 0x400 ;  /* 0x0000040000027802 */ /* 0x000fc80000000f00 */
[----:B0-----:R-:W-:Y:S02]  /*23500*/  LEA R2, R3, R2, 0x18 ;  /* 0x0000000203027211 */ /* 0x001fe400078ec0ff */
[----:B------:R-:W-:-:S03]  /*23510*/  SHF.L.U32 R3, R0, 0x1f, RZ ;  /* 0x0000001f00037819 */ /* 0x000fc600000006ff */
[----:B------:R-:W-:-:S05]  /*23520*/  VIADD R2, R2, 0x18 ;  /* 0x0000001802027836 */ /* 0x000fca0000000000 */
[----:B------:R-:W-:-:S04]  /*23530*/  LEA R4, R7, R2, 0x3 ;  /* 0x0000000207047211 */ /* 0x000fc800078e18ff */
[----:B------:R-:W0:Y:S02]  /*23540*/  SYNCS.PHASECHK.TRANS64.TRYWAIT P0, [R4+URZ], R3 ;  /* 0x00000003040075a7 */ /* 0x000e24000800017f */
[----:B0-----:R-:W-:Y:S05]  /*23550*/  @!P0 BRA `(.L_x_561) ;  /* 0x0000000000d88947 */ /* 0x001fea0003800000 */
.L_x_571:
[----:B------:R-:W-:-:S05]  /*23560*/  VIADD R7, R7, 0x1 ;  /* 0x0000000107077836 */ /* 0x000fca0000000000 */
[----:B------:R-:W-:-:S04]  /*23570*/  ISETP.NE.AND P0, PT, R7, 0x3, PT ;  /* 0x000000030700780c */ /* 0x000fc80003f05270 */
[----:B0-----:R-:W-:Y:S02]  /*23580*/  SEL R3, RZ, 0x1, P0 ;  /* 0x00000001ff037807 */ /* 0x001fe40000000000 */
[----:B------:R-:W-:Y:S02]  /*23590*/  SEL R7, R7, RZ, P0 ;  /* 0x000000ff07077207 */ /* 0x000fe40000000000 */
[----:B------:R-:W-:-:S03]  /*235a0*/  LOP3.LUT R5, R0, R3, RZ, 0x3c, !PT ;  /* 0x0000000300057212 */ /* 0x000fc600078e3cff */
[----:B------:R-:W-:Y:S01]  /*235b0*/  IMAD R3, R7, 0x8, R2 ;  /* 0x0000000807037824 */ /* 0x000fe200078e0202 */
[----:B------:R-:W-:-:S04]  /*235c0*/  SHF.L.U32 R0, R5, 0x1f, RZ ;  /* 0x0000001f05007819 */ /* 0x000fc800000006ff */
[----:B------:R-:W0:Y:S02]  /*235d0*/  SYNCS.PHASECHK.TRANS64.TRYWAIT P0, [R3+URZ], R0 ;  /* 0x00000000030075a7 */ /* 0x000e24000800017f */
[----:B0-----:R-:W-:Y:S05]  /*235e0*/  @!P0 BRA `(.L_x_562) ;  /* 0x0000000000c88947 */ /* 0x001fea0003800000 */
.L_x_572:
[----:B0-----:R-:W-:-:S04]  /*235f0*/  IADD3 R0, R7, 0x1, RZ ;  /* 0x0000000107007810 */ /* 0x001fc80007ffe0ff */
[----:B------:R-:W-:-:S04]  /*23600*/  ISETP.NE.AND P0, PT, R0, 0x3, PT ;  /* 0x000000030000780c */ /* 0x000fc80003f05270 */
[----:B------:R-:W-:Y:S02]  /*23610*/  SEL R4, RZ, 0x1, P0 ;  /* 0x00000001ff047807 */ /* 0x000fe40000000000 */
[----:B------:R-:W-:Y:S02]  /*23620*/  SEL R3, R0, RZ, P0 ;  /* 0x000000ff00037207 */ /* 0x000fe40000000000 */
[----:B------:R-:W-:-:S03]  /*23630*/  LOP3.LUT R0, R5, R4, RZ, 0x3c, !PT ;  /* 0x0000000405007212 */ /* 0x000fc600078e3cff */
[----:B------:R-:W-:Y:S01]  /*23640*/  IMAD R3, R3, 0x8, R2 ;  /* 0x0000000803037824 */ /* 0x000fe200078e0202 */
[----:B------:R-:W-:-:S07]  /*23650*/  SHF.L.U32 R0, R0, 0x1f, RZ ;  /* 0x0000001f00007819 */ /* 0x000fce00000006ff */
.L_x_563:
[----:B0-----:R0:W1:Y:S02]  /*23660*/  SYNCS.PHASECHK.TRANS64.TRYWAIT P0, [R3+URZ], R0 ;  /* 0x00000000030075a7 */ /* 0x001064000800017f */
[----:B-1----:R-:W-:Y:S05]  /*23670*/  @!P0 NANOSLEEP.SYNCS 0x989680 ;  /* 0x009896800000895d */ /* 0x002fea0003900000 */
[----:B------:R-:W1:Y:S02]  /*23680*/  @!P0 SYNCS.PHASECHK.TRANS64 P0, [R3+URZ], R0 ;  /* 0x00000000030085a7 */ /* 0x000e64000800007f */
[----:B-1----:R-:W-:Y:S05]  /*23690*/  @!P0 BRA `(.L_x_563) ;  /* 0xfffffffc00f08947 */ /* 0x002fea000383ffff */
.L_x_559:
[----:B------:R-:W-:Y:S05]  /*236a0*/  BSYNC B0 ;  /* 0x0000000000007941 */ /* 0x000fea0003800000 */
.L_x_558:
[----:B------:R-:W-:Y:S05]  /*236b0*/  EXIT ;  /* 0x000000000000794d */ /* 0x000fea0003800000 */
.L_x_17:
[----:B-1----:R1:W4:Y:S02]  /*236c0*/  SYNCS.PHASECHK.TRANS64.TRYWAIT P1, [R3+URZ], R0 ;  /* 0x00000000030075a7 */ /* 0x002324000802017f */
[----:B----4-:R-:W-:Y:S05]  /*236d0*/  @!P1 NANOSLEEP.SYNCS 0x989680 ;  /* 0x009896800000995d */ /* 0x010fea0003900000 */
[----:B------:R-:W4:Y:S02]  /*236e0*/  @!P1 SYNCS.PHASECHK.TRANS64 P1, [R3+URZ], R0 ;  /* 0x00000000030095a7 */ /* 0x000f24000802007f */
[----:B----4-:R-:W-:Y:S05]  /*236f0*/  @!P1 BRA `(.L_x_17) ;  /* 0xfffffffc00f09947 */ /* 0x010fea000383ffff */
[----:B------:R-:W-:Y:S05]  /*23700*/  BRA `(.L_x_16) ;  /* 0xfffffddc003c7947 */ /* 0x000fea000383ffff */
.L_x_22:
[----:B-1----:R-:W-:-:S04]  /*23710*/  IMAD.U32 R4, RZ, RZ, UR10 ;  /* 0x0000000aff047e24 */ /* 0x002fc8000f8e00ff */
[----:B------:R1:W2:Y:S03]  /*23720*/  SYNCS.PHASECHK.TRANS64.TRYWAIT P1, [R4+URZ], R3 ;  /* 0x00000003040075a7 */ /* 0x0002a6000802017f */
[----:B--2---:R-:W-:Y:S05]  /*23730*/  @!P1 NANOSLEEP.SYNCS 0x989680 ;  /* 0x009896800000995d */ /* 0x004fea0003900000 */
[----:B------:R-:W2:Y:S02]  /*23740*/  @!P1 SYNCS.PHASECHK.TRANS64 P1, [R4+URZ], R3 ;  /* 0x00000003040095a7 */ /* 0x000ea4000802007f */
[----:B--2---:R-:W-:Y:S05]  /*23750*/  @!P1 BRA `(.L_x_22) ;  /* 0xfffffffc00ec9947 */ /* 0x004fea000383ffff */
[----:B------:R-:W-:Y:S05]  /*23760*/  BRA `(.L_x_21) ;  /* 0xfffffe5000ac7947 */ /* 0x000fea000383ffff */
.L_x_545:
[----:B------:R-:W-:Y:S01]  /*23770*/  BSSY B1, `(.L_x_564) ;  /* 0x0000006000017945 */ /* 0x000fe20003800000 */
[----:B------:R-:W-:-:S07]  /*23780*/  MOV R15, 0xffffffff ;  /* 0xffffffff000f7802 */ /* 0x000fce0000000f00 */
[----:B------:R-:W-:Y:S05]  /*23790*/  WARPSYNC.COLLECTIVE R15, `(.L_x_565) ;  /* 0x000000000f0c7348 */ /* 0x000fea0003c00000 */
[----:B------:R-:W-:Y:S02]  /*237a0*/  ELECT P6, UR62, PT ;  /* 0x00000000003e782f */ /* 0x000fe400038c0000 */
[----:B------:R-:W-:Y:S01]  /*237b0*/  MOV R14, UR62 ;  /* 0x0000003e000e7c02 */ /* 0x000fe20008000f00 */
[----:B------:R-:W-:Y:S10]  /*237c0*/  ENDCOLLECTIVE ;  /* 0x000000000000791b */ /* 0x000ff40003800000 */
.L_x_565:
[----:B------:R-:W-:Y:S05]  /*237d0*/  BSYNC B1 ;  /* 0x0000000000017941 */ /* 0x000fea0003800000 */
.L_x_564:
[----:B------:R-:W-:Y:S05]  /*237e0*/  BRA `(.L_x_566) ;  /* 0xfffffff000147947 */ /* 0x000fea000383ffff */
.L_x_548:
[----:B-1----:R1:W2:Y:S02]  /*237f0*/  SYNCS.PHASECHK.TRANS64.TRYWAIT P1, [R14+URZ+0x18], R11 ;  /* 0x0000180b0e0075a7 */ /* 0x0022a4000802017f */
[----:B--2---:R-:W-:Y:S05]  /*23800*/  @!P1 NANOSLEEP.SYNCS 0x989680 ;  /* 0x009896800000995d */ /* 0x004fea0003900000 */
[----:B------:R-:W2:Y:S02]  /*23810*/  @!P1 SYNCS.PHASECHK.TRANS64 P1, [R14+URZ+0x18], R11 ;  /* 0x0000180b0e0095a7 */ /* 0x000ea4000802007f */
[----:B--2---:R-:W-:Y:S05]  /*23820*/  @!P1 BRA `(.L_x_548) ;  /* 0xfffffffc00f09947 */ /* 0x004fea000383ffff */
[----:B------:R-:W-:Y:S05]  /*23830*/  BRA `(.L_x_567) ;  /* 0xfffffff000487947 */ /* 0x000fea000383ffff */
.L_x_557:
[----:B------:R-:W-:Y:S01]  /*23840*/  BSSY B0, `(.L_x_568) ;  /* 0x0000006000007945 */ /* 0x000fe20003800000 */
[----:B------:R-:W-:-:S07]  /*23850*/  IMAD.MOV.U32 R15, RZ, RZ, -0x1 ;  /* 0xffffffffff0f7424 */ /* 0x000fce00078e00ff */
[----:B------:R-:W-:Y:S05]  /*23860*/  WARPSYNC.COLLECTIVE R15, `(.L_x_569) ;  /* 0x000000000f0c7348 */ /* 0x000fea0003c00000 */
[----:B------:R-:W-:Y:S02]  /*23870*/  ELECT P6, UR62, PT ;  /* 0x00000000003e782f */ /* 0x000fe400038c0000 */
[----:B------:R-:W-:Y:S01]  /*23880*/  MOV R14, UR62 ;  /* 0x0000003e000e7c02 */ /* 0x000fe20008000f00 */
[----:B------:R-:W-:Y:S10]  /*23890*/  ENDCOLLECTIVE ;  /* 0x000000000000791b */ /* 0x000ff40003800000 */
.L_x_569:
[----:B------:R-:W-:Y:S05]  /*238a0*/  BSYNC B0 ;  /* 0x0000000000007941 */ /* 0x000fea0003800000 */
.L_x_568:
[----:B------:R-:W-:Y:S05]  /*238b0*/  BRA `(.L_x_570) ;  /* 0xfffffff800ec7947 */ /* 0x000fea000383ffff */
.L_x_561:
[----:B0-----:R0:W1:Y:S02]  /*238c0*/  SYNCS.PHASECHK.TRANS64.TRYWAIT P0, [R4+URZ], R3 ;  /* 0x00000003040075a7 */ /* 0x001064000800017f */
[----:B-1----:R-:W-:Y:S05]  /*238d0*/  @!P0 NANOSLEEP.SYNCS 0x989680 ;  /* 0x009896800000895d */ /* 0x002fea0003900000 */
[----:B------:R-:W1:Y:S02]  /*238e0*/  @!P0 SYNCS.PHASECHK.TRANS64 P0, [R4+URZ], R3 ;  /* 0x00000003040085a7 */ /* 0x000e64000800007f */
[----:B-1----:R-:W-:Y:S05]  /*238f0*/  @!P0 BRA `(.L_x_561) ;  /* 0xfffffffc00f08947 */ /* 0x002fea000383ffff */
[----:B------:R-:W-:Y:S05]  /*23900*/  BRA `(.L_x_571) ;  /* 0xfffffffc00147947 */ /* 0x000fea000383ffff */
.L_x_562:
[----:B0-----:R0:W1:Y:S02]  /*23910*/  SYNCS.PHASECHK.TRANS64.TRYWAIT P0, [R3+URZ], R0 ;  /* 0x00000000030075a7 */ /* 0x001064000800017f */
[----:B-1----:R-:W-:Y:S05]  /*23920*/  @!P0 NANOSLEEP.SYNCS 0x989680 ;  /* 0x009896800000895d */ /* 0x002fea0003900000 */
[----:B------:R-:W1:Y:S02]  /*23930*/  @!P0 SYNCS.PHASECHK.TRANS64 P0, [R3+URZ], R0 ;  /* 0x00000000030085a7 */ /* 0x000e64000800007f */
[----:B-1----:R-:W-:Y:S05]  /*23940*/  @!P0 BRA `(.L_x_562) ;  /* 0xfffffffc00f08947 */ /* 0x002fea000383ffff */
[----:B------:R-:W-:Y:S05]  /*23950*/  BRA `(.L_x_572) ;  /* 0xfffffffc00247947 */ /* 0x000fea000383ffff */
.L_x_573:
[----:B------:R-:W-:-:S00]  /*23960*/  BRA `(.L_x_573) ;  /* 0xfffffffc00fc7947 */ /* 0x000fc0000383ffff */
[----:B------:R-:W-:-:S00]  /*23970*/  NOP ;  /* 0x0000000000007918 */ /* 0x000fc00000000000 */
        /* <DEDUP_REMOVED lines=8> */
.L_x_574:


//--------------------- .nv.global.init           --------------------------
	.section	.nv.global.init,"aw",@progbits
.nv.global.init:
	.type		$str$22,@object
	.size		$str$22,($str$23 - $str$22)
$str$22:
        /*0000*/ 	.byte	0x6b, 0x5f, 0x74, 0x69, 0x6c, 0x65, 0x5f, 0x63, 0x6f, 0x75, 0x6e, 0x74, 0x20, 0x3e, 0x3d, 0x20
        /*0010*/ 	.byte	0x31, 0x00
	.type		$str$23,@object
	.size		$str$23,(__unnamed_1 - $str$23)
$str$23:
        /*0012*/ 	.byte	0x2f, 0x74, 0x6d, 0x70, 0x2f, 0x63, 0x75, 0x74, 0x6c, 0x61, 0x73, 0x73, 0x5f, 0x73, 0x77, 0x65
        /*0022*/ 	.byte	0x65, 0x70, 0x5f, 0x73, 0x72, 0x63, 0x2f, 0x69, 0x6e, 0x63, 0x6c, 0x75, 0x64, 0x65, 0x2f, 0x63
        /*0032*/ 	.byte	0x75, 0x74, 0x6c, 0x61, 0x73, 0x73, 0x2f, 0x67, 0x65, 0x6d, 0x6d, 0x2f, 0x63, 0x6f, 0x6c, 0x6c
        /*0042*/ 	.byte	0x65, 0x63, 0x74, 0x69, 0x76, 0x65, 0x2f, 0x73, 0x6d, 0x39, 0x30, 0x5f, 0x6d, 0x6d, 0x61, 0x5f
        /*0052*/ 	.byte	0x74, 0x6d, 0x61, 0x5f, 0x67, 0x6d, 0x6d, 0x61, 0x5f, 0x73, 0x73, 0x5f, 0x77, 0x61, 0x72, 0x70
        /*0062*/ 	.byte	0x73, 0x70, 0x65, 0x63, 0x69, 0x61, 0x6c, 0x69, 0x7a, 0x65, 0x64, 0x2e, 0x68, 0x70, 0x70, 0x00
	.type		__unnamed_1,@object
	.size		__unnamed_1,(.L_0 - __unnamed_1)
__unnamed_1:
        /* <DEDUP_REMOVED lines=181> */
        /*0bc2*/ 	.byte	0x64, 0x65, 0x6e, 0x74, 0x69, 0x74, 0x79, 0x5d, 0x00
.L_0:


//--------------------- .nv.shared._ZN7cutlass13device_kernelINS_4gemm6kernel13GemmUniversalIN4cute5tupleIJiiiiEEENS1_10collective13CollectiveMmaINS1_34MainloopSm90TmaGmmaWarpSpecializedILi3ENS5_IJNS4_1CILi1EEESB_SB_EEENS1_35KernelTmaWarpSpecializedCooperativeEEENS5_IJNSA_ILi256EEESF_NSA_ILi128EEEEEENS_10bfloat16_tENS5_IJlSB_lEEESI_SJ_NS4_8TiledMMAINS4_8MMA_AtomIJNS4_4SM904GMMA28MMA_64x256x16_F32BF16BF16_SSILNSN_5MajorE0ELSP_0ELNSN_7ScaleInE1ELSQ_1EEEEEENS4_6LayoutINS5_IJNSA_ILi2EEESB_SB_EEENS5_IJSB_NSA_ILi0EEESW_EEEEENS5_IJNS4_10UnderscoreESZ_SZ_EEEEENS4_13SM90_TMA_LOADENS4_14ComposedLayoutINS4_7SwizzleILi3ELi4ELi3EEENS4_18smem_ptr_flag_bitsILi16EEENST_INS5_IJNSA_ILi8EEENSA_ILi64EEEEEENS5_IJS19_SB_EEEEEEEvNS4_8identityES12_S1D_vS1E_EENS_8epilogue10collective6detail29Sm90TmaWarpSpecializedAdapterINS1H_15DefaultEpilogueISI_SJ_SJ_NS1G_6thread17LinearCombinationISI_Li1EffLNS1L_9ScaleType4KindE0ELNS_15FloatRoundStyleE2ESI_EENS1_15EpilogueDefaultEEEEEvvEEEEvNT_6ParamsE --------------------------
	.section	.nv.shared._ZN7cutlass13device_kernelINS_4gemm6kernel13GemmUniversalIN4cute5tupleIJiiiiEEENS1_10collective13CollectiveMmaINS1_34MainloopSm90TmaGmmaWarpSpecializedILi3ENS5_IJNS4_1CILi1EEESB_SB_EEENS1_35KernelTmaWarpSpecializedCooperativeEEENS5_IJNSA_ILi256EEESF_NSA_ILi128EEEEEENS_10bfloat16_tENS5_IJlSB_lEEESI_SJ_NS4_8TiledMMAINS4_8MMA_AtomIJNS4_4SM904GMMA28MMA_64x256x16_F32BF16BF16_SSILNSN_5MajorE0ELSP_0ELNSN_7ScaleInE1ELSQ_1EEEEEENS4_6LayoutINS5_IJNSA_ILi2EEESB_SB_EEENS5_IJSB_NSA_ILi0EEESW_EEEEENS5_IJNS4_10UnderscoreESZ_SZ_EEEEENS4_13SM90_TMA_LOADENS4_14ComposedLayoutINS4_7SwizzleILi3ELi4ELi3EEENS4_18smem_ptr_flag_bitsILi16EEENST_INS5_IJNSA_ILi8EEENSA_ILi64EEEEEENS5_IJS19_SB_EEEEEEEvNS4_8identityES12_S1D_vS1E_EENS_8epilogue10collective6detail29Sm90TmaWarpSpecializedAdapterINS1H_15DefaultEpilogueISI_SJ_SJ_NS1G_6thread17LinearCombinationISI_Li1EffLNS1L_9ScaleType4KindE0ELNS_15FloatRoundStyleE2ESI_EENS1_15EpilogueDefaultEEEEEvvEEEEvNT_6ParamsE,"aw",@nobits
	.sectionflags	@""
	.align	16
	.zero		1024


//--------------------- .nv.shared.reserved.0     --------------------------
	.section	.nv.shared.reserved.0,"aw",@nobits
	.weak		__nv_reservedSMEM_offset_0_alias
	.size		__nv_reservedSMEM_offset_0_alias, 0, 0
	.other		__nv_reservedSMEM_offset_0_alias,@"STO_CUDA_RESERVED_SHARED STV_DEFAULT"
__nv_reservedSMEM_offset_0_alias:
	.zero		0


//--------------------- .nv.global                --------------------------
	.section	.nv.global,"aw",@nobits
.nv.global:
	.type		_ZN40_INTERNAL_cd6befb5_4_k_cu_bad809e0_231934cute1_E,@object
	.size		_ZN40_INTERNAL_cd6befb5_4_k_cu_bad809e0_231934cute1_E,(_ZN40_INTERNAL_cd6befb5_4_k_cu_bad809e0_231934cuda3std3__45__cpo6cbeginE - _ZN40_INTERNAL_cd6befb5_4_k_cu_bad809e0_231934cute1_E)
_ZN40_INTERNAL_cd6befb5_4_k_cu_bad809e0_231934cute1_E:
	.zero		1
	.type		_ZN40_INTERNAL_cd6befb5_4_k_cu_bad809e0_231934cuda3std3__45__cpo6cbeginE,@object
	.size		_ZN40_INTERNAL_cd6befb5_4_k_cu_bad809e0_231934cuda3std3__45__cpo6cbeginE,(_ZN40_INTERNAL_cd6befb5_4_k_cu_bad809e0_231934cuda3std3__48in_placeE - _ZN40_INTERNAL_cd6befb5_4_k_cu_bad809e0_231934cuda3std3__45__cpo6cbeginE)
_ZN40_INTERNAL_cd6befb5_4_k_cu_bad809e0_231934cuda3std3__45__cpo6cbeginE:
	.zero		1
	.type		_ZN40_INTERNAL_cd6befb5_4_k_cu_bad809e0_231934cuda3std3__48in_placeE,@object
	.size		_ZN40_INTERNAL_cd6befb5_4_k_cu_bad809e0_231934cuda3std3__48in_placeE,(_ZN40_INTERNAL_cd6befb5_4_k_cu_bad809e0_231934cuda3std6ranges3__45__cpo9iter_moveE - _ZN40_INTERNAL_cd6befb5_4_k_cu_bad809e0_231934cuda3std3__48in_placeE)
_ZN40_INTERNAL_cd6befb5_4_k_cu_bad809e0_231934cuda3std3__48in_placeE:
	.zero		1
	.type		_ZN40_INTERNAL_cd6befb5_4_k_cu_bad809e0_231934cuda3std6ranges3__45__cpo9iter_moveE,@object
	.size		_ZN40_INTERNAL_cd6befb5_4_k_cu_bad809e0_231934cuda3std6ranges3__45__cpo9iter_moveE,(_ZN40_INTERNAL_cd6befb5_4_k_cu_bad809e0_231934cuda3std3__45__cpo5beginE - _ZN40_INTERNAL_cd6befb5_4_k_cu_bad809e0_231934cuda3std6ranges3__45__cpo9iter_moveE)
_ZN40_INTERNAL_cd6befb5_4_k_cu_bad809e0_231934cuda3std6ranges3__45__cpo9iter_moveE:
	.zero		1
	.type		_ZN40_INTERNAL_cd6befb5_4_k_cu_bad809e0_231934cuda3std3__45__cpo5beginE,@object
	.size		_ZN40_INTERNAL_cd6befb5_4_k_cu_bad809e0_231934cuda3std3__45__cpo5beginE,(_ZN40_INTERNAL_cd6befb5_4_k_cu_bad809e0_231934cuda3std3__442_GLOBAL__N__cd6befb5_4_k_cu_bad809e0_231936ignoreE - _ZN40_INTERNAL_cd6befb5_4_k_cu_bad809e0_231934cuda3std3__45__cpo5beginE)
_ZN40_INTERNAL_cd6befb5_4_k_cu_bad809e0_231934cuda3std3__45__cpo5beginE:
	.zero		1
	.type		_ZN40_INTERNAL_cd6befb5_4_k_cu_bad809e0_231934cuda3std3__442_GLOBAL__N__cd6befb5_4_k_cu_bad809e0_231936ignoreE,@object
	.size		_ZN40_INTERNAL_cd6befb5_4_k_cu_bad809e0_231934cuda3std3__442_GLOBAL__N__cd6befb5_4_k_cu_bad809e0_231936ignoreE,(_ZN40_INTERNAL_cd6befb5_4_k_cu_bad809e0_231934cute7productE - _ZN40_INTERNAL_cd6befb5_4_k_cu_bad809e0_231934cuda3std3__442_GLOBAL__N__cd6befb5_4_k_cu_bad809e0_231936ignoreE)
_ZN40_INTERNAL_cd6befb5_4_k_cu_bad809e0_231934cuda3std3__442_GLOBAL__N__cd6befb5_4_k_cu_bad809e0_231936ignoreE:
	.zero		1
	.type		_ZN40_INTERNAL_cd6befb5_4_k_cu_bad809e0_231934cute7productE,@object
	.size		_ZN40_INTERNAL_cd6befb5_4_k_cu_bad809e0_231934cute7productE,(_ZN40_INTERNAL_cd6befb5_4_k_cu_bad809e0_231934cuda3std3__45__cpo3endE - _ZN40_INTERNAL_cd6befb5_4_k_cu_bad809e0_231934cute7productE)
_ZN40_INTERNAL_cd6befb5_4_k_cu_bad809e0_231934cute7productE:
	.zero		1
	.type		_ZN40_INTERNAL_cd6befb5_4_k_cu_bad809e0_231934cuda3std3__45__cpo3endE,@object
	.size		_ZN40_INTERNAL_cd6befb5_4_k_cu_bad809e0_231934cuda3std3__45__cpo3endE,(_ZN40_INTERNAL_cd6befb5_4_k_cu_bad809e0_231934cuda3std3__419piecewise_constructE - _ZN40_INTERNAL_cd6befb5_4_k_cu_bad809e0_231934cuda3std3__45__cpo3endE)
_ZN40_INTERNAL_cd6befb5_4_k_cu_bad809e0_231934cuda3std3__45__cpo3endE:
	.zero		1
	.type		_ZN40_INTERNAL_cd6befb5_4_k_cu_bad809e0_231934cuda3std3__419piecewise_constructE,@object
	.size		_ZN40_INTERNAL_cd6befb5_4_k_cu_bad809e0_231934cuda3std3__419piecewise_constructE,(_ZN40_INTERNAL_cd6befb5_4_k_cu_bad809e0_231934cuda3std3__45__cpo4cendE - _ZN40_INTERNAL_cd6befb5_4_k_cu_bad809e0_231934cuda3std3__419piecewise_constructE)
_ZN40_INTERNAL_cd6befb5_4_k_cu_bad809e0_231934cuda3std3__419piecewise_constructE:
	.zero		1
	.type		_ZN40_INTERNAL_cd6befb5_4_k_cu_bad809e0_231934cuda3std3__45__cpo4cendE,@object
	.size		_ZN40_INTERNAL_cd6befb5_4_k_cu_bad809e0_231934cuda3std3__45__cpo4cendE,(_ZN40_INTERNAL_cd6befb5_4_k_cu_bad809e0_231934cuda3std6ranges3__45__cpo4swapE - _ZN40_INTERNAL_cd6befb5_4_k_cu_bad809e0_231934cuda3std3__45__cpo4cendE)
_ZN40_INTERNAL_cd6befb5_4_k_cu_bad809e0_231934cuda3std3__45__cpo4cendE:
	.zero		1
	.type		_ZN40_INTERNAL_cd6befb5_4_k_cu_bad809e0_231934cuda3std6ranges3__45__cpo4swapE,@object
	.size		_ZN40_INTERNAL_cd6befb5_4_k_cu_bad809e0_231934cuda3std6ranges3__45__cpo4swapE,(.L_8 - _ZN40_INTERNAL_cd6befb5_4_k_cu_bad809e0_231934cuda3std6ranges3__45__cpo4swapE)
_ZN40_INTERNAL_cd6befb5_4_k_cu_bad809e0_231934cuda3std6ranges3__45__cpo4swapE:
	.zero		1
.L_8:


//--------------------- .nv.constant0._ZN7cutlass13device_kernelINS_4gemm6kernel13GemmUniversalIN4cute5tupleIJiiiiEEENS1_10collective13CollectiveMmaINS1_34MainloopSm90TmaGmmaWarpSpecializedILi3ENS5_IJNS4_1CILi1EEESB_SB_EEENS1_35KernelTmaWarpSpecializedCooperativeEEENS5_IJNSA_ILi256EEESF_NSA_ILi128EEEEEENS_10bfloat16_tENS5_IJlSB_lEEESI_SJ_NS4_8TiledMMAINS4_8MMA_AtomIJNS4_4SM904GMMA28MMA_64x256x16_F32BF16BF16_SSILNSN_5MajorE0ELSP_0ELNSN_7ScaleInE1ELSQ_1EEEEEENS4_6LayoutINS5_IJNSA_ILi2EEESB_SB_EEENS5_IJSB_NSA_ILi0EEESW_EEEEENS5_IJNS4_10UnderscoreESZ_SZ_EEEEENS4_13SM90_TMA_LOADENS4_14ComposedLayoutINS4_7SwizzleILi3ELi4ELi3EEENS4_18smem_ptr_flag_bitsILi16EEENST_INS5_IJNSA_ILi8EEENSA_ILi64EEEEEENS5_IJS19_SB_EEEEEEEvNS4_8identityES12_S1D_vS1E_EENS_8epilogue10collective6detail29Sm90TmaWarpSpecializedAdapterINS1H_15DefaultEpilogueISI_SJ_SJ_NS1G_6thread17LinearCombinationISI_Li1EffLNS1L_9ScaleType4KindE0ELNS_15FloatRoundStyleE2ESI_EENS1_15EpilogueDefaultEEEEEvvEEEEvNT_6ParamsE --------------------------
	.section	.nv.constant0._ZN7cutlass13device_kernelINS_4gemm6kernel13GemmUniversalIN4cute5tupleIJiiiiEEENS1_10collective13CollectiveMmaINS1_34MainloopSm90TmaGmmaWarpSpecializedILi3ENS5_IJNS4_1CILi1EEESB_SB_EEENS1_35KernelTmaWarpSpecializedCooperativeEEENS5_IJNSA_ILi256EEESF_NSA_ILi128EEEEEENS_10bfloat16_tENS5_IJlSB_lEEESI_SJ_NS4_8TiledMMAINS4_8MMA_AtomIJNS4_4SM904GMMA28MMA_64x256x16_F32BF16BF16_SSILNSN_5MajorE0ELSP_0ELNSN_7ScaleInE1ELSQ_1EEEEEENS4_6LayoutINS5_IJNSA_ILi2EEESB_SB_EEENS5_IJSB_NSA_ILi0EEESW_EEEEENS5_IJNS4_10UnderscoreESZ_SZ_EEEEENS4_13SM90_TMA_LOADENS4_14ComposedLayoutINS4_7SwizzleILi3ELi4ELi3EEENS4_18smem_ptr_flag_bitsILi16EEENST_INS5_IJNSA_ILi8EEENSA_ILi64EEEEEENS5_IJS19_SB_EEEEEEEvNS4_8identityES12_S1D_vS1E_EENS_8epilogue10collective6detail29Sm90TmaWarpSpecializedAdapterINS1H_15DefaultEpilogueISI_SJ_SJ_NS1G_6thread17LinearCombinationISI_Li1EffLNS1L_9ScaleType4KindE0ELNS_15FloatRoundStyleE2ESI_EENS1_15EpilogueDefaultEEEEEvvEEEEvNT_6ParamsE,"a",@progbits
	.sectionflags	@""
	.align	4
.nv.constant0._ZN7cutlass13device_kernelINS_4gemm6kernel13GemmUniversalIN4cute5tupleIJiiiiEEENS1_10collective13CollectiveMmaINS1_34MainloopSm90TmaGmmaWarpSpecializedILi3ENS5_IJNS4_1CILi1EEESB_SB_EEENS1_35KernelTmaWarpSpecializedCooperativeEEENS5_IJNSA_ILi256EEESF_NSA_ILi128EEEEEENS_10bfloat16_tENS5_IJlSB_lEEESI_SJ_NS4_8TiledMMAINS4_8MMA_AtomIJNS4_4SM904GMMA28MMA_64x256x16_F32BF16BF16_SSILNSN_5MajorE0ELSP_0ELNSN_7ScaleInE1ELSQ_1EEEEEENS4_6LayoutINS5_IJNSA_ILi2EEESB_SB_EEENS5_IJSB_NSA_ILi0EEESW_EEEEENS5_IJNS4_10UnderscoreESZ_SZ_EEEEENS4_13SM90_TMA_LOADENS4_14ComposedLayoutINS4_7SwizzleILi3ELi4ELi3EEENS4_18smem_ptr_flag_bitsILi16EEENST_INS5_IJNSA_ILi8EEENSA_ILi64EEEEEENS5_IJS19_SB_EEEEEEEvNS4_8identityES12_S1D_vS1E_EENS_8epilogue10collective6detail29Sm90TmaWarpSpecializedAdapterINS1H_15DefaultEpilogueISI_SJ_SJ_NS1G_6thread17LinearCombinationISI_Li1EffLNS1L_9ScaleType4KindE0ELNS_15FloatRoundStyleE2ESI_EENS1_15EpilogueDefaultEEEEEvvEEEEvNT_6ParamsE:
	.zero		1664


//--------------------- SYMBOLS --------------------------

	.type		.nv.reservedSmem.offset0,@object
	.size		.nv.reservedSmem.offset0,0x4
	.type		__assertfail,@function
